	.headerflags	@"EF_CUDA_TEXMODE_UNIFIED EF_CUDA_64BIT_ADDRESS EF_CUDA_ACCELERATORS EF_CUDA_SM90 EF_CUDA_VIRTUAL_SM(EF_CUDA_SM90)"
	.elftype	@"ET_EXEC"


//--------------------- .nv.info                  --------------------------
	.section	.nv.info,"",@"SHT_CUDA_INFO"
	.align	4


	//----- nvinfo : EIATTR_REGCOUNT
	.align		4
        /*0000*/ 	.byte	0x04, 0x2f
        /*0002*/ 	.short	(.L_2 - .L_1)
	.align		4
.L_1:
        /*0004*/ 	.word	index@(triton_red_fused_add_mul_pow_rsqrt_sum_0)
        /*0008*/ 	.word	0x0000003b


	//----- nvinfo : EIATTR_MIN_STACK_SIZE
	.align		4
.L_2:
        /*000c*/ 	.byte	0x04, 0x12
        /*000e*/ 	.short	(.L_4 - .L_3)
	.align		4
.L_3:
        /*0010*/ 	.word	index@(triton_red_fused_add_mul_pow_rsqrt_sum_0)
        /*0014*/ 	.word	0x00000000


	//----- nvinfo : EIATTR_FRAME_SIZE
	.align		4
.L_4:
        /*0018*/ 	.byte	0x04, 0x11
        /*001a*/ 	.short	(.L_6 - .L_5)
	.align		4
.L_5:
        /*001c*/ 	.word	index@(triton_red_fused_add_mul_pow_rsqrt_sum_0)
        /*0020*/ 	.word	0x00000000


	//----- nvinfo : EIATTR_MIN_STACK_SIZE
	.align		4
.L_6:
        /*0024*/ 	.byte	0x04, 0x12
        /*0026*/ 	.short	(.L_8 - .L_7)
	.align		4
.L_7:
        /*0028*/ 	.word	index@(triton_red_fused_add_mul_pow_rsqrt_sum_0)
        /*002c*/ 	.word	0x00000000
.L_8:


//--------------------- .nv.info.triton_red_fused_add_mul_pow_rsqrt_sum_0 --------------------------
	.section	.nv.info.triton_red_fused_add_mul_pow_rsqrt_sum_0,"",@"SHT_CUDA_INFO"
	.sectionflags	@""
	.align	4


	//----- nvinfo : EIATTR_CUDA_API_VERSION
	.align		4
        /*0000*/ 	.byte	0x04, 0x37
        /*0002*/ 	.short	(.L_10 - .L_9)
.L_9:
        /*0004*/ 	.word	0x0000007c


	//----- nvinfo : EIATTR_KPARAM_INFO
	.align		4
.L_10:
        /*0008*/ 	.byte	0x04, 0x17
        /*000a*/ 	.short	(.L_12 - .L_11)
.L_11:
        /*000c*/ 	.word	0x00000000
        /*0010*/ 	.short	0x0005
        /*0012*/ 	.short	0x0024
        /*0014*/ 	.byte	0x00, 0xf0, 0x11, 0x00


	//----- nvinfo : EIATTR_KPARAM_INFO
	.align		4
.L_12:
        /*0018*/ 	.byte	0x04, 0x17
        /*001a*/ 	.short	(.L_14 - .L_13)
.L_13:
        /*001c*/ 	.word	0x00000000
        /*0020*/ 	.short	0x0004
        /*0022*/ 	.short	0x0020
        /*0024*/ 	.byte	0x00, 0xf0, 0x11, 0x00


	//----- nvinfo : EIATTR_KPARAM_INFO
	.align		4
.L_14:
        /*0028*/ 	.byte	0x04, 0x17
        /*002a*/ 	.short	(.L_16 - .L_15)
.L_15:
        /*002c*/ 	.word	0x00000000
        /*0030*/ 	.short	0x0003
        /*0032*/ 	.short	0x0018
        /*0034*/ 	.byte	0x00, 0xf4, 0x21, 0x00


	//----- nvinfo : EIATTR_KPARAM_INFO
	.align		4
.L_16:
        /*0038*/ 	.byte	0x04, 0x17
        /*003a*/ 	.short	(.L_18 - .L_17)
.L_17:
        /*003c*/ 	.word	0x00000000
        /*0040*/ 	.short	0x0002
        /*0042*/ 	.short	0x0010
        /*0044*/ 	.byte	0x00, 0xf4, 0x21, 0x00


	//----- nvinfo : EIATTR_KPARAM_INFO
	.align		4
.L_18:
        /*0048*/ 	.byte	0x04, 0x17
        /*004a*/ 	.short	(.L_20 - .L_19)
.L_19:
        /*004c*/ 	.word	0x00000000
        /*0050*/ 	.short	0x0001
        /*0052*/ 	.short	0x0008
        /*0054*/ 	.byte	0x00, 0xf4, 0x21, 0x00


	//----- nvinfo : EIATTR_KPARAM_INFO
	.align		4
.L_20:
        /*0058*/ 	.byte	0x04, 0x17
        /*005a*/ 	.short	(.L_22 - .L_21)
.L_21:
        /*005c*/ 	.word	0x00000000
        /*0060*/ 	.short	0x0000
        /*0062*/ 	.short	0x0000
        /*0064*/ 	.byte	0x00, 0xf4, 0x21, 0x00


	//----- nvinfo : EIATTR_SPARSE_MMA_MASK
	.align		4
.L_22:
        /*0068*/ 	.byte	0x03, 0x50
        /*006a*/ 	.short	0x0000


	//----- nvinfo : EIATTR_MAXREG_COUNT
	.align		4
        /*006c*/ 	.byte	0x03, 0x1b
        /*006e*/ 	.short	0x0080


	//----- nvinfo : EIATTR_COOP_GROUP_MASK_REGIDS
	.align		4
        /*0070*/ 	.byte	0x04, 0x29
        /*0072*/ 	.short	(.L_24 - .L_23)


	//   ....[0]....
.L_23:
        /*0074*/ 	.word	0xffffffff


	//   ....[1]....
        /*0078*/ 	.word	0xffffffff


	//   ....[2]....
        /*007c*/ 	.word	0xffffffff


	//----- nvinfo : EIATTR_COOP_GROUP_INSTR_OFFSETS
	.align		4
.L_24:
        /*0080*/ 	.byte	0x04, 0x28
        /*0082*/ 	.short	(.L_26 - .L_25)


	//   ....[0]....
.L_25:
        /*0084*/ 	.word	0x00001230


	//   ....[1]....
        /*0088*/ 	.word	0x00001260


	//   ....[2]....
        /*008c*/ 	.word	0x00001290


	//----- nvinfo : EIATTR_EXIT_INSTR_OFFSETS
	.align		4
.L_26:
        /*0090*/ 	.byte	0x04, 0x1c
        /*0092*/ 	.short	(.L_28 - .L_27)


	//   ....[0]....
.L_27:
        /*0094*/ 	.word	0x00001f20


	//----- nvinfo : EIATTR_REQNTID
	.align		4
.L_28:
        /*0098*/ 	.byte	0x04, 0x10
        /*009a*/ 	.short	(.L_30 - .L_29)
.L_29:
        /*009c*/ 	.word	0x00000200
        /*00a0*/ 	.word	0x00000001
        /*00a4*/ 	.word	0x00000001


	//----- nvinfo : EIATTR_CBANK_PARAM_SIZE
	.align		4
.L_30:
        /*00a8*/ 	.byte	0x03, 0x19
        /*00aa*/ 	.short	0x0028


	//----- nvinfo : EIATTR_PARAM_CBANK
	.align		4
        /*00ac*/ 	.byte	0x04, 0x0a
        /*00ae*/ 	.short	(.L_32 - .L_31)
	.align		4
.L_31:
        /*00b0*/ 	.word	index@(.nv.constant0.triton_red_fused_add_mul_pow_rsqrt_sum_0)
        /*00b4*/ 	.short	0x0210
        /*00b6*/ 	.short	0x0028


	//----- nvinfo : EIATTR_SW_WAR
	.align		4
.L_32:
        /*00b8*/ 	.byte	0x04, 0x36
        /*00ba*/ 	.short	(.L_34 - .L_33)
.L_33:
        /*00bc*/ 	.word	0x00000008
.L_34:


//--------------------- .nv.callgraph             --------------------------
	.section	.nv.callgraph,"",@"SHT_CUDA_CALLGRAPH"
	.align	4
	.sectionentsize	8
	.align		4
        /*0000*/ 	.word	0x00000000
	.align		4
        /*0004*/ 	.word	0xffffffff
	.align		4
        /*0008*/ 	.word	0x00000000
	.align		4
        /*000c*/ 	.word	0xfffffffe
	.align		4
        /*0010*/ 	.word	0x00000000
	.align		4
        /*0014*/ 	.word	0xfffffffd
	.align		4
        /*0018*/ 	.word	0x00000000
	.align		4
        /*001c*/ 	.word	0xfffffffc


//--------------------- .nv.constant4             --------------------------
	.section	.nv.constant4,"a",@progbits
	.align	8
	.align		8
.nv.constant4:
        /*0000*/ 	.dword	_$_str


//--------------------- .text.triton_red_fused_add_mul_pow_rsqrt_sum_0 --------------------------
	.section	.text.triton_red_fused_add_mul_pow_rsqrt_sum_0,"ax",@progbits
	.sectionflags	@"SHF_BARRIERS=1"
	.align	128
        .global         triton_red_fused_add_mul_pow_rsqrt_sum_0
        .type           triton_red_fused_add_mul_pow_rsqrt_sum_0,@function
        .size           triton_red_fused_add_mul_pow_rsqrt_sum_0,(.L_x_3 - triton_red_fused_add_mul_pow_rsqrt_sum_0)
        .other          triton_red_fused_add_mul_pow_rsqrt_sum_0,@"STO_CUDA_ENTRY STV_DEFAULT"
triton_red_fused_add_mul_pow_rsqrt_sum_0:
.text.triton_red_fused_add_mul_pow_rsqrt_sum_0:
[----:B------:R-:W0:Y:S02]  /*0000*/  LDC R1, c[0x0][0x28] ;  /* 0x00000a00ff017b82 */ /* 0x000e240000000800 */
[----:B------:R-:W1:Y:S01]  /*0010*/  S2R R16, SR_TID.X ;  /* 0x0000000000107919 */ /* 0x000e620000002100 */
[----:B------:R-:W2:Y:S01]  /*0020*/  S2UR UR5, SR_CgaCtaId ;  /* 0x00000000000579c3 */ /* 0x000ea20000008800 */
[----:B------:R-:W-:Y:S01]  /*0030*/  UMOV UR4, 0x400 ;  /* 0x0000040000047882 */ /* 0x000fe20000000000 */
[----:B------:R-:W-:Y:S01]  /*0040*/  ULDC.64 UR6, c[0x0][0x218] ;  /* 0x0000860000067ab9 */ /* 0x000fe20000000a00 */
[----:B------:R-:W3:Y:S01]  /*0050*/  S2R R36, SR_CTAID.X ;  /* 0x0000000000247919 */ /* 0x000ee20000002500 */
[----:B------:R-:W-:Y:S01]  /*0060*/  CS2R R42, SRZ ;  /* 0x00000000002a7805 */ /* 0x000fe2000001ff00 */
[----:B------:R-:W-:Y:S01]  /*0070*/  IMAD.MOV.U32 R52, RZ, RZ, -0x40 ;  /* 0xffffffc0ff347424 */ /* 0x000fe200078e00ff */
[----:B------:R-:W-:Y:S01]  /*0080*/  MOV R40, 0xffffffff ;  /* 0xffffffff00287802 */ /* 0x000fe20000000f00 */
[----:B------:R-:W-:Y:S01]  /*0090*/  IMAD.MOV.U32 R47, RZ, RZ, RZ ;  /* 0x000000ffff2f7224 */ /* 0x000fe200078e00ff */
[----:B------:R-:W-:Y:S01]  /*00a0*/  CS2R R50, SRZ ;  /* 0x0000000000327805 */ /* 0x000fe2000001ff00 */
[----:B------:R-:W-:Y:S01]  /*00b0*/  IMAD.MOV.U32 R41, RZ, RZ, RZ ;  /* 0x000000ffff297224 */ /* 0x000fe200078e00ff */
[----:B------:R-:W-:Y:S01]  /*00c0*/  CS2R R44, SRZ ;  /* 0x00000000002c7805 */ /* 0x000fe2000001ff00 */
[----:B--2---:R-:W-:Y:S01]  /*00d0*/  UPRMT UR4, UR5, 0x654, UR4 ;  /* 0x0000065405047896 */ /* 0x004fe20008000004 */
[----:B-1----:R-:W-:-:S02]  /*00e0*/  SHF.R.U32.HI R6, RZ, 0x4, R16 ;  /* 0x00000004ff067819 */ /* 0x002fc40000011610 */
[--C-:B------:R-:W-:Y:S01]  /*00f0*/  SHF.R.U32.HI R4, RZ, 0x6, R16.reuse ;  /* 0x00000006ff047819 */ /* 0x100fe20000011610 */
[----:B---3--:R-:W-:Y:S01]  /*0100*/  IMAD.SHL.U32 R3, R36, 0x40, RZ ;  /* 0x0000004024037824 */ /* 0x008fe200078e00ff */
[----:B------:R-:W-:Y:S02]  /*0110*/  SGXT.U32 R6, R6, 0x5 ;  /* 0x000000050606781a */ /* 0x000fe40000000000 */
[----:B------:R-:W-:Y:S02]  /*0120*/  SHF.R.U32.HI R37, RZ, 0x6, R16 ;  /* 0x00000006ff257819 */ /* 0x000fe40000011610 */
[----:B------:R-:W-:Y:S02]  /*0130*/  LOP3.LUT R2, R3, 0x3f, R16, 0xf8, !PT ;  /* 0x0000003f03027812 */ /* 0x000fe400078ef810 */
[----:B------:R-:W-:Y:S02]  /*0140*/  LOP3.LUT R0, R3, R6, RZ, 0xfc, !PT ;  /* 0x0000000603007212 */ /* 0x000fe400078efcff */
[----:B------:R-:W-:Y:S01]  /*0150*/  SGXT.U32 R4, R4, 0x1 ;  /* 0x000000010404781a */ /* 0x000fe20000000000 */
[----:B------:R-:W-:Y:S01]  /*0160*/  IMAD.HI R7, R2, 0x2aaaaaab, RZ ;  /* 0x2aaaaaab02077827 */ /* 0x000fe200078e02ff */
[----:B------:R-:W-:-:S02]  /*0170*/  LOP3.LUT R10, R37, 0x4, RZ, 0xc0, !PT ;  /* 0x00000004250a7812 */ /* 0x000fc400078ec0ff */
[----:B------:R-:W-:Y:S01]  /*0180*/  LOP3.LUT R8, R4, 0x2, R37, 0xf8, !PT ;  /* 0x0000000204087812 */ /* 0x000fe200078ef825 */
[----:B------:R-:W-:Y:S01]  /*0190*/  IMAD.HI R5, R0, 0x2aaaaaab, RZ ;  /* 0x2aaaaaab00057827 */ /* 0x000fe200078e02ff */
[----:B------:R-:W-:Y:S02]  /*01a0*/  LOP3.LUT R9, R10, 0x2, R37, 0xf8, !PT ;  /* 0x000000020a097812 */ /* 0x000fe400078ef825 */
[----:B------:R-:W-:Y:S02]  /*01b0*/  ISETP.GE.AND P5, PT, R2, 0x180, PT ;  /* 0x000001800200780c */ /* 0x000fe40003fa6270 */
[----:B------:R-:W-:Y:S02]  /*01c0*/  LOP3.LUT R37, R8, 0x4, R37, 0xf8, !PT ;  /* 0x0000000408257812 */ /* 0x000fe400078ef825 */
[----:B------:R-:W-:Y:S02]  /*01d0*/  SHF.R.U32.HI R10, RZ, 0x1f, R7 ;  /* 0x0000001fff0a7819 */ /* 0x000fe40000011607 */
[----:B------:R-:W-:-:S02]  /*01e0*/  LOP3.LUT R2, R3, 0x20, R6, 0xfe, !PT ;  /* 0x0000002003027812 */ /* 0x000fc400078efe06 */
[----:B------:R-:W-:Y:S02]  /*01f0*/  SHF.R.U32.HI R8, RZ, 0x1f, R5 ;  /* 0x0000001fff087819 */ /* 0x000fe40000011605 */
[----:B------:R-:W-:Y:S01]  /*0200*/  LOP3.LUT R3, R9, R4, RZ, 0xfc, !PT ;  /* 0x0000000409037212 */ /* 0x000fe200078efcff */
[----:B------:R-:W-:Y:S01]  /*0210*/  IMAD.HI R9, R2, 0x2aaaaaab, RZ ;  /* 0x2aaaaaab02097827 */ /* 0x000fe200078e02ff */
[----:B------:R-:W-:Y:S02]  /*0220*/  LEA.HI R4, R7, R10, RZ, 0x1c ;  /* 0x0000000a07047211 */ /* 0x000fe400078fe0ff */
[----:B------:R-:W-:Y:S01]  /*0230*/  LEA.HI R7, R5, R8, RZ, 0x1c ;  /* 0x0000000805077211 */ /* 0x000fe200078fe0ff */
[C---:B------:R-:W-:Y:S01]  /*0240*/  IMAD.SHL.U32 R5, R16.reuse, 0x100, RZ ;  /* 0x0000010010057824 */ /* 0x040fe200078e00ff */
[----:B------:R-:W-:Y:S02]  /*0250*/  SHF.R.U32.HI R8, RZ, 0x1f, R9 ;  /* 0x0000001fff087819 */ /* 0x000fe40000011609 */
[----:B------:R-:W-:-:S02]  /*0260*/  LOP3.LUT R10, R16, 0xf, RZ, 0xc0, !PT ;  /* 0x0000000f100a7812 */ /* 0x000fc400078ec0ff */
[----:B------:R-:W-:Y:S02]  /*0270*/  LOP3.LUT R5, R5, 0xf00, RZ, 0xc0, !PT ;  /* 0x00000f0005057812 */ /* 0x000fe400078ec0ff */
[----:B------:R-:W-:Y:S01]  /*0280*/  LEA.HI R9, R9, R8, RZ, 0x1c ;  /* 0x0000000809097211 */ /* 0x000fe200078fe0ff */
[----:B------:R-:W-:Y:S01]  /*0290*/  IMAD.WIDE.U32 R10, R10, 0x10, RZ ;  /* 0x000000100a0a7825 */ /* 0x000fe200078e00ff */
[C---:B------:R-:W-:Y:S02]  /*02a0*/  LOP3.LUT R12, R5.reuse, 0x80, RZ, 0xfc, !PT ;  /* 0x00000080050c7812 */ /* 0x040fe400078efcff */
[C---:B------:R-:W-:Y:S02]  /*02b0*/  LOP3.LUT R8, R5.reuse, R6, RZ, 0xfc, !PT ;  /* 0x0000000605087212 */ /* 0x040fe400078efcff */
[C---:B------:R-:W-:Y:S02]  /*02c0*/  LEA.HI R13, R5.reuse, UR4, RZ, 0x1c ;  /* 0x00000004050d7c11 */ /* 0x040fe4000f8fe0ff */
[----:B------:R-:W-:-:S02]  /*02d0*/  LOP3.LUT R6, R5, 0x40, RZ, 0xfc, !PT ;  /* 0x0000004005067812 */ /* 0x000fc400078efcff */
[----:B------:R-:W-:Y:S01]  /*02e0*/  LOP3.LUT R14, R5, 0xc0, RZ, 0xfc, !PT ;  /* 0x000000c0050e7812 */ /* 0x000fe200078efcff */
[----:B------:R-:W-:Y:S01]  /*02f0*/  IMAD R5, R8, 0x4, R13 ;  /* 0x0000000408057824 */ /* 0x000fe200078e020d */
[----:B------:R-:W-:Y:S01]  /*0300*/  LEA.HI R17, R12, UR4, RZ, 0x1c ;  /* 0x000000040c117c11 */ /* 0x000fe2000f8fe0ff */
[----:B------:R-:W-:Y:S01]  /*0310*/  IMAD R12, R9, -0x60, R2 ;  /* 0xffffffa0090c7824 */ /* 0x000fe200078e0202 */
[----:B------:R-:W-:Y:S01]  /*0320*/  LEA.HI R15, R6, UR4, RZ, 0x1c ;  /* 0x00000004060f7c11 */ /* 0x000fe2000f8fe0ff */
[----:B------:R-:W-:Y:S01]  /*0330*/  IMAD R9, R7, -0x60, R0 ;  /* 0xffffffa007097824 */ /* 0x000fe200078e0200 */
[----:B------:R-:W-:Y:S01]  /*0340*/  LEA.HI R13, R14, UR4, RZ, 0x1c ;  /* 0x000000040e0d7c11 */ /* 0x000fe2000f8fe0ff */
[----:B------:R-:W-:Y:S01]  /*0350*/  IMAD R19, R12, 0x360, RZ ;  /* 0x000003600c137824 */ /* 0x000fe200078e02ff */
[----:B------:R-:W-:Y:S01]  /*0360*/  LOP3.LUT R25, R16, 0x1ff, RZ, 0xc0, !PT ;  /* 0x000001ff10197812 */ /* 0x000fe200078ec0ff */
[----:B------:R-:W-:Y:S01]  /*0370*/  IMAD R21, R9, 0x360, RZ ;  /* 0x0000036009157824 */ /* 0x000fe200078e02ff */
[----:B------:R-:W-:Y:S01]  /*0380*/  SHF.R.U32.HI R9, RZ, 0x4, R16 ;  /* 0x00000004ff097819 */ /* 0x000fe20000011610 */
[C---:B------:R-:W-:Y:S01]  /*0390*/  IMAD R6, R8.reuse, 0x4, R15 ;  /* 0x0000000408067824 */ /* 0x040fe200078e020f */
[C---:B------:R-:W-:Y:S01]  /*03a0*/  LOP3.LUT R12, R25.reuse, 0x400, RZ, 0xfc, !PT ;  /* 0x00000400190c7812 */ /* 0x040fe200078efcff */
[C---:B------:R-:W-:Y:S01]  /*03b0*/  IMAD R7, R8.reuse, 0x4, R17 ;  /* 0x0000000408077824 */ /* 0x040fe200078e0211 */
[C---:B------:R-:W-:Y:S01]  /*03c0*/  LOP3.LUT R15, R25.reuse, 0xa00, RZ, 0xfc, !PT ;  /* 0x00000a00190f7812 */ /* 0x040fe200078efcff */
[----:B------:R-:W-:Y:S01]  /*03d0*/  IMAD R8, R8, 0x4, R13 ;  /* 0x0000000408087824 */ /* 0x000fe200078e020d */
[----:B------:R-:W-:Y:S01]  /*03e0*/  LOP3.LUT R13, R25, 0x600, RZ, 0xfc, !PT ;  /* 0x00000600190d7812 */ /* 0x000fe200078efcff */
[----:B------:R-:W-:Y:S01]  /*03f0*/  IMAD.WIDE R18, R19, 0x4, R10 ;  /* 0x0000000413127825 */ /* 0x000fe200078e020a */
[----:B------:R-:W-:-:S02]  /*0400*/  SHF.R.U32.HI R12, RZ, 0x4, R12 ;  /* 0x00000004ff0c7819 */ /* 0x000fc4000001160c */
[----:B------:R-:W-:Y:S01]  /*0410*/  LOP3.LUT R9, R9, 0x1c, RZ, 0xc0, !PT ;  /* 0x0000001c09097812 */ /* 0x000fe200078ec0ff */
[----:B------:R-:W-:Y:S01]  /*0420*/  IMAD.WIDE R20, R21, 0x4, R10 ;  /* 0x0000000415147825 */ /* 0x000fe200078e020a */
[C---:B------:R-:W-:Y:S02]  /*0430*/  LOP3.LUT R11, R25.reuse, 0x200, RZ, 0xfc, !PT ;  /* 0x00000200190b7812 */ /* 0x040fe400078efcff */
[----:B------:R-:W-:Y:S01]  /*0440*/  LOP3.LUT R14, R25, 0x800, RZ, 0xfc, !PT ;  /* 0x00000800190e7812 */ /* 0x000fe200078efcff */
[----:B------:R-:W-:Y:S01]  /*0450*/  VIADD R10, R9, UR4 ;  /* 0x00000004090a7c36 */ /* 0x000fe20008000000 */
[----:B------:R-:W-:Y:S02]  /*0460*/  SHF.R.U32.HI R13, RZ, 0x4, R13 ;  /* 0x00000004ff0d7819 */ /* 0x000fe4000001160d */
[C---:B------:R-:W-:Y:S02]  /*0470*/  LOP3.LUT R22, R25.reuse, 0xc00, RZ, 0xfc, !PT ;  /* 0x00000c0019167812 */ /* 0x040fe400078efcff */
[----:B------:R-:W-:-:S02]  /*0480*/  LOP3.LUT R23, R25, 0xe00, RZ, 0xfc, !PT ;  /* 0x00000e0019177812 */ /* 0x000fc400078efcff */
[----:B------:R-:W-:Y:S02]  /*0490*/  SHF.R.U32.HI R17, RZ, 0x4, R15 ;  /* 0x00000004ff117819 */ /* 0x000fe4000001160f */
[----:B------:R-:W-:Y:S02]  /*04a0*/  SHF.R.U32.HI R11, RZ, 0x4, R11 ;  /* 0x00000004ff0b7819 */ /* 0x000fe4000001160b */
[----:B------:R-:W-:Y:S02]  /*04b0*/  LOP3.LUT R12, R12, 0x5c, RZ, 0xc0, !PT ;  /* 0x0000005c0c0c7812 */ /* 0x000fe400078ec0ff */
[----:B------:R-:W-:Y:S02]  /*04c0*/  SHF.R.U32.HI R14, RZ, 0x4, R14 ;  /* 0x00000004ff0e7819 */ /* 0x000fe4000001160e */
[----:B------:R-:W-:Y:S01]  /*04d0*/  LOP3.LUT R13, R13, 0x7c, RZ, 0xc0, !PT ;  /* 0x0000007c0d0d7812 */ /* 0x000fe200078ec0ff */
[----:B------:R-:W-:Y:S01]  /*04e0*/  VIADD R12, R12, UR4 ;  /* 0x000000040c0c7c36 */ /* 0x000fe20008000000 */
[----:B------:R-:W-:-:S02]  /*04f0*/  SHF.R.U32.HI R22, RZ, 0x4, R22 ;  /* 0x00000004ff167819 */ /* 0x000fc40000011616 */
[----:B------:R-:W-:Y:S02]  /*0500*/  SHF.R.U32.HI R24, RZ, 0x4, R23 ;  /* 0x00000004ff187819 */ /* 0x000fe40000011617 */
[----:B------:R-:W-:Y:S02]  /*0510*/  LOP3.LUT R17, R17, 0xbc, RZ, 0xc0, !PT ;  /* 0x000000bc11117812 */ /* 0x000fe400078ec0ff */
[----:B------:R-:W-:Y:S02]  /*0520*/  LOP3.LUT R11, R11, 0x3c, RZ, 0xc0, !PT ;  /* 0x0000003c0b0b7812 */ /* 0x000fe400078ec0ff */
[----:B------:R-:W-:Y:S01]  /*0530*/  LOP3.LUT R15, R14, 0x9c, RZ, 0xc0, !PT ;  /* 0x0000009c0e0f7812 */ /* 0x000fe200078ec0ff */
[----:B------:R-:W-:Y:S01]  /*0540*/  VIADD R14, R13, UR4 ;  /* 0x000000040d0e7c36 */ /* 0x000fe20008000000 */
[----:B------:R-:W-:Y:S02]  /*0550*/  LOP3.LUT R23, R22, 0xdc, RZ, 0xc0, !PT ;  /* 0x000000dc16177812 */ /* 0x000fe400078ec0ff */
[----:B------:R-:W-:Y:S01]  /*0560*/  LOP3.LUT R26, R24, 0xfc, RZ, 0xc0, !PT ;  /* 0x000000fc181a7812 */ /* 0x000fe200078ec0ff */
[----:B------:R-:W-:Y:S01]  /*0570*/  VIADD R24, R17, UR4 ;  /* 0x0000000411187c36 */ /* 0x000fe20008000000 */
[----:B------:R-:W-:Y:S01]  /*0580*/  LEA R9, R25, R10, 0x2 ;  /* 0x0000000a19097211 */ /* 0x000fe200078e10ff */
[----:B------:R-:W-:Y:S01]  /*0590*/  VIADD R10, R11, UR4 ;  /* 0x000000040b0a7c36 */ /* 0x000fe20008000000 */
[----:B------:R-:W-:Y:S01]  /*05a0*/  LOP3.LUT R31, R37, 0x28, RZ, 0xfc, !PT ;  /* 0x00000028251f7812 */ /* 0x000fe200078efcff */
[----:B------:R-:W-:Y:S01]  /*05b0*/  IMAD R11, R25, 0x4, R12 ;  /* 0x00000004190b7824 */ /* 0x000fe200078e020c */
[----:B------:R-:W-:Y:S01]  /*05c0*/  LOP3.LUT R32, R37, 0x30, RZ, 0xfc, !PT ;  /* 0x0000003025207812 */ /* 0x000fe200078efcff */
[C---:B------:R-:W-:Y:S01]  /*05d0*/  IMAD R12, R25.reuse, 0x4, R14 ;  /* 0x00000004190c7824 */ /* 0x040fe200078e020e */
[----:B------:R-:W-:Y:S01]  /*05e0*/  LEA R10, R25, R10, 0x2 ;  /* 0x0000000a190a7211 */ /* 0x000fe200078e10ff */
[----:B------:R-:W-:Y:S01]  /*05f0*/  VIADD R28, R23, UR4 ;  /* 0x00000004171c7c36 */ /* 0x000fe20008000000 */
[----:B------:R-:W-:Y:S01]  /*0600*/  LOP3.LUT R33, R37, 0x38, RZ, 0xfc, !PT ;  /* 0x0000003825217812 */ /* 0x000fe200078efcff */
[----:B------:R-:W-:Y:S01]  /*0610*/  VIADD R30, R26, UR4 ;  /* 0x000000041a1e7c36 */ /* 0x000fe20008000000 */
[----:B------:R-:W-:Y:S01]  /*0620*/  IADD3 R26, P1, R20, UR6, RZ ;  /* 0x00000006141a7c10 */ /* 0x000fe2000ff3e0ff */
[----:B------:R-:W-:Y:S01]  /*0630*/  IMAD R14, R25, 0x4, R24 ;  /* 0x00000004190e7824 */ /* 0x000fe200078e0218 */
[----:B------:R-:W-:Y:S01]  /*0640*/  IADD3 R24, P0, R18, UR6, RZ ;  /* 0x0000000612187c10 */ /* 0x000fe2000ff1e0ff */
[----:B------:R-:W-:Y:S01]  /*0650*/  VIADD R22, R15, UR4 ;  /* 0x000000040f167c36 */ /* 0x000fe20008000000 */
[----:B------:R-:W-:Y:S01]  /*0660*/  IADD3.X R29, R21, UR7, RZ, P1, !PT ;  /* 0x00000007151d7c10 */ /* 0x000fe20008ffe4ff */
[C---:B------:R-:W-:Y:S01]  /*0670*/  IMAD R15, R25.reuse, 0x4, R28 ;  /* 0x00000004190f7824 */ /* 0x040fe200078e021c */
[----:B------:R-:W-:Y:S01]  /*0680*/  IADD3.X R27, R19, UR7, RZ, P0, !PT ;  /* 0x00000007131b7c10 */ /* 0x000fe200087fe4ff */
[----:B------:R-:W-:Y:S01]  /*0690*/  IMAD.SHL.U32 R28, R16, 0x4, RZ ;  /* 0x00000004101c7824 */ /* 0x000fe200078e00ff */
[----:B------:R-:W-:Y:S01]  /*06a0*/  ULDC.64 UR6, c[0x0][0x208] ;  /* 0x0000820000067ab9 */ /* 0x000fe20000000a00 */
[----:B------:R-:W-:-:S02]  /*06b0*/  IMAD R13, R25, 0x4, R22 ;  /* 0x00000004190d7824 */ /* 0x000fc400078e0216 */
[----:B------:R-:W-:Y:S01]  /*06c0*/  IMAD R25, R25, 0x4, R30 ;  /* 0x0000000419197824 */ /* 0x000fe200078e021e */
[----:B------:R-:W-:Y:S01]  /*06d0*/  LOP3.LUT R28, R28, 0x3c, RZ, 0xc0, !PT ;  /* 0x0000003c1c1c7812 */ /* 0x000fe200078ec0ff */
[----:B------:R-:W-:Y:S01]  /*06e0*/  IMAD.MOV.U32 R46, RZ, RZ, R26 ;  /* 0x000000ffff2e7224 */ /* 0x000fe200078e001a */
[----:B------:R-:W-:Y:S01]  /*06f0*/  LOP3.LUT R30, R37, 0x20, RZ, 0xfc, !PT ;  /* 0x00000020251e7812 */ /* 0x000fe200078efcff */
[----:B------:R-:W-:Y:S02]  /*0700*/  IMAD.MOV.U32 R38, RZ, RZ, R24 ;  /* 0x000000ffff267224 */ /* 0x000fe400078e0018 */
[----:B------:R-:W-:Y:S02]  /*0710*/  IMAD.MOV.U32 R49, RZ, RZ, R29 ;  /* 0x000000ffff317224 */ /* 0x000fe400078e001d */
[----:B------:R-:W-:-:S07]  /*0720*/  IMAD.MOV.U32 R39, RZ, RZ, R27 ;  /* 0x000000ffff277224 */ /* 0x000fce00078e001b */
.L_x_0:
[----:B------:R-:W-:Y:S02]  /*0730*/  IADD3 R48, P0, R52, 0x40, RZ ;  /* 0x0000004034307810 */ /* 0x000fe40007f1e0ff */
[----:B------:R-:W-:Y:S02]  /*0740*/  CS2R R18, SRZ ;  /* 0x0000000000127805 */ /* 0x000fe4000001ff00 */
[----:B------:R-:W-:Y:S02]  /*0750*/  IADD3 R16, P1, R28, R48, RZ ;  /* 0x000000301c107210 */ /* 0x000fe40007f3e0ff */
[----:B------:R-:W-:Y:S02]  /*0760*/  IADD3.X R40, RZ, R40, RZ, P0, !PT ;  /* 0x00000028ff287210 */ /* 0x000fe400007fe4ff */
[----:B------:R-:W-:-:S03]  /*0770*/  ISETP.GE.U32.AND P0, PT, R16, 0x360, PT ;  /* 0x000003601000780c */ /* 0x000fc60003f06070 */
[----:B------:R-:W-:-:S05]  /*0780*/  IMAD.X R16, RZ, RZ, R40, P1 ;  /* 0x000000ffff107224 */ /* 0x000fca00008e0628 */
[----:B------:R-:W-:Y:S02]  /*0790*/  ISETP.GE.U32.AND.EX P0, PT, R16, RZ, PT, P0 ;  /* 0x000000ff1000720c */ /* 0x000fe40003f06100 */
[----:B------:R-:W-:Y:S02]  /*07a0*/  CS2R R16, SRZ ;  /* 0x0000000000107805 */ /* 0x000fe4000001ff00 */
[----:B------:R-:W-:Y:S02]  /*07b0*/  ISETP.LT.AND P2, PT, R0, 0x180, !P0 ;  /* 0x000001800000780c */ /* 0x000fe40004741270 */
[----:B------:R-:W-:Y:S02]  /*07c0*/  ISETP.LT.AND P1, PT, R2, 0x180, !P0 ;  /* 0x000001800200780c */ /* 0x000fe40004721270 */
[----:B------:R-:W-:Y:S02]  /*07d0*/  CS2R R20, SRZ ;  /* 0x0000000000147805 */ /* 0x000fe4000001ff00 */
[----:B------:R-:W-:-:S07]  /*07e0*/  CS2R R22, SRZ ;  /* 0x0000000000167805 */ /* 0x000fce000001ff00 */
[----:B------:R-:W-:Y:S02]  /*07f0*/  @P2 IMAD.MOV.U32 R34, RZ, RZ, R46 ;  /* 0x000000ffff222224 */ /* 0x000fe400078e002e */
[----:B------:R-:W-:-:S05]  /*0800*/  @P2 IMAD.MOV.U32 R35, RZ, RZ, R49 ;  /* 0x000000ffff232224 */ /* 0x000fca00078e0031 */
[----:B------:R1:W2:Y:S02]  /*0810*/  @P2 LDG.E.EL.128 R16, desc[UR6][R34.64] ;  /* 0x0000000622102981 */ /* 0x0002a4000c2e1d00 */
[----:B-1----:R-:W-:Y:S02]  /*0820*/  @P1 IMAD.MOV.U32 R34, RZ, RZ, R38 ;  /* 0x000000ffff221224 */ /* 0x002fe400078e0026 */
[----:B------:R-:W-:-:S05]  /*0830*/  @P1 IMAD.MOV.U32 R35, RZ, RZ, R39 ;  /* 0x000000ffff231224 */ /* 0x000fca00078e0027 */
[----:B------:R-:W3:Y:S01]  /*0840*/  @P1 LDG.E.EL.128 R20, desc[UR6][R34.64] ;  /* 0x0000000622141981 */ /* 0x000ee2000c2e1d00 */
[----:B------:R-:W-:Y:S01]  /*0850*/  BAR.SYNC.DEFER_BLOCKING 0x0 ;  /* 0x0000000000007b1d */ /* 0x000fe20000010000 */
[----:B--2---:R-:W-:Y:S02]  /*0860*/  SEL R54, R16, RZ, P2 ;  /* 0x000000ff10367207 */ /* 0x004fe40001000000 */
[----:B------:R-:W-:Y:S02]  /*0870*/  SEL R53, R17, RZ, P2 ;  /* 0x000000ff11357207 */ /* 0x000fe40001000000 */
[----:B------:R-:W-:Y:S01]  /*0880*/  SEL R56, R18, RZ, P2 ;  /* 0x000000ff12387207 */ /* 0x000fe20001000000 */
[----:B------:R-:W-:Y:S01]  /*0890*/  STS [R5], R54 ;  /* 0x0000003605007388 */ /* 0x000fe20000000800 */
[----:B------:R-:W-:Y:S01]  /*08a0*/  SEL R55, R19, RZ, P2 ;  /* 0x000000ff13377207 */ /* 0x000fe20001000000 */
[----:B------:R-:W1:Y:S01]  /*08b0*/  LDC.64 R16, c[0x0][0x220] ;  /* 0x00008800ff107b82 */ /* 0x000e620000000a00 */
[----:B------:R-:W-:Y:S01]  /*08c0*/  LOP3.LUT R18, R48, 0x20, R37, 0xfe, !PT ;  /* 0x0000002030127812 */ /* 0x000fe200078efe25 */
[----:B------:R-:W-:Y:S03]  /*08d0*/  STS [R6+0x100], R53 ;  /* 0x0001003506007388 */ /* 0x000fe60000000800 */
[C---:B------:R-:W-:Y:S01]  /*08e0*/  ISETP.LT.U32.AND P0, PT, R18.reuse, 0x360, PT ;  /* 0x000003601200780c */ /* 0x040fe20003f01070 */
[----:B------:R-:W-:Y:S01]  /*08f0*/  STS [R7+0x200], R56 ;  /* 0x0002003807007388 */ /* 0x000fe20000000800 */
[----:B------:R-:W-:-:S02]  /*0900*/  IMAD.HI.U32 R18, R18, 0x38e38e39, RZ ;  /* 0x38e38e3912127827 */ /* 0x000fc400078e00ff */
[----:B------:R-:W-:Y:S01]  /*0910*/  ISETP.LT.U32.AND.EX P3, PT, R40, RZ, !P5, P0 ;  /* 0x000000ff2800720c */ /* 0x000fe20006f61100 */
[----:B------:R-:W-:Y:S01]  /*0920*/  STS [R8+0x300], R55 ;  /* 0x0003003708007388 */ /* 0x000fe20000000800 */
[----:B---3--:R-:W-:Y:S02]  /*0930*/  SEL R20, R20, RZ, P1 ;  /* 0x000000ff14147207 */ /* 0x008fe40000800000 */
[----:B------:R-:W-:Y:S02]  /*0940*/  SEL R21, R21, RZ, P1 ;  /* 0x000000ff15157207 */ /* 0x000fe40000800000 */
[----:B------:R-:W-:Y:S01]  /*0950*/  SEL R22, R22, RZ, P1 ;  /* 0x000000ff16167207 */ /* 0x000fe20000800000 */
[----:B------:R-:W-:Y:S01]  /*0960*/  STS [R5+0x80], R20 ;  /* 0x0000801405007388 */ /* 0x000fe20000000800 */
[----:B------:R-:W-:Y:S02]  /*0970*/  SEL R35, R23, RZ, P1 ;  /* 0x000000ff17237207 */ /* 0x000fe40000800000 */
[----:B------:R-:W-:Y:S01]  /*0980*/  SHF.R.U32.HI R19, RZ, 0x1, R18 ;  /* 0x00000001ff137819 */ /* 0x000fe20000011612 */
[----:B------:R-:W-:Y:S04]  /*0990*/  STS [R6+0x180], R21 ;  /* 0x0001801506007388 */ /* 0x000fe80000000800 */
[----:B------:R2:W-:Y:S01]  /*09a0*/  STS [R7+0x280], R22 ;  /* 0x0002801607007388 */ /* 0x0005e20000000800 */
[----:B------:R-:W-:-:S03]  /*09b0*/  IMAD R19, R4, 0x60, R19 ;  /* 0x0000006004137824 */ /* 0x000fc600078e0213 */
[----:B------:R3:W-:Y:S01]  /*09c0*/  STS [R8+0x380], R35 ;  /* 0x0003802308007388 */ /* 0x0007e20000000800 */
[----:B-1----:R-:W-:Y:S01]  /*09d0*/  IMAD.WIDE R18, R19, 0x4, R16 ;  /* 0x0000000413127825 */ /* 0x002fe200078e0210 */
[----:B------:R-:W-:Y:S01]  /*09e0*/  BAR.SYNC.DEFER_BLOCKING 0x0 ;  /* 0x0000000000007b1d */ /* 0x000fe20000010000 */
[----:B--2---:R-:W-:Y:S02]  /*09f0*/  CS2R R22, SRZ ;  /* 0x0000000000167805 */ /* 0x004fe4000001ff00 */
[----:B------:R-:W-:-:S04]  /*0a00*/  LOP3.LUT R21, R48, 0x28, R37, 0xfe, !PT ;  /* 0x0000002830157812 */ /* 0x000fc800078efe25 */
[----:B------:R1:W2:Y:S01]  /*0a10*/  @P3 LDG.E.EL R23, desc[UR6][R18.64] ;  /* 0x0000000612173981 */ /* 0x0002a2000c2e1900 */
[C---:B------:R-:W-:Y:S01]  /*0a20*/  IMAD.HI.U32 R20, R21.reuse, 0x38e38e39, RZ ;  /* 0x38e38e3915147827 */ /* 0x040fe200078e00ff */
[----:B------:R-:W-:Y:S02]  /*0a30*/  ISETP.LT.U32.AND P0, PT, R21, 0x360, PT ;  /* 0x000003601500780c */ /* 0x000fe40003f01070 */
[----:B------:R-:W4:Y:S01]  /*0a40*/  LDS R53, [R13+0x2000] ;  /* 0x002000000d357984 */ /* 0x000f220000000800 */
[----:B---3--:R-:W-:Y:S01]  /*0a50*/  IMAD.MOV.U32 R35, RZ, RZ, RZ ;  /* 0x000000ffff237224 */ /* 0x008fe200078e00ff */
[----:B------:R-:W-:Y:S02]  /*0a60*/  SHF.R.U32.HI R21, RZ, 0x1, R20 ;  /* 0x00000001ff157819 */ /* 0x000fe40000011614 */
[----:B------:R-:W-:-:S03]  /*0a70*/  ISETP.LT.U32.AND.EX P2, PT, R40, RZ, !P5, P0 ;  /* 0x000000ff2800720c */ /* 0x000fc60006f41100 */
[----:B------:R-:W-:-:S04]  /*0a80*/  IMAD R21, R4, 0x60, R21 ;  /* 0x0000006004157824 */ /* 0x000fc800078e0215 */
[----:B------:R-:W-:-:S06]  /*0a90*/  IMAD.WIDE R20, R21, 0x4, R16 ;  /* 0x0000000415147825 */ /* 0x000fcc00078e0210 */
[----:B------:R3:W5:Y:S01]  /*0aa0*/  @P2 LDG.E.EL R35, desc[UR6][R20.64] ;  /* 0x0000000614232981 */ /* 0x000762000c2e1900 */
[----:B------:R-:W-:-:S05]  /*0ab0*/  IMAD.IADD R34, R3, 0x1, R52 ;  /* 0x0000000103227824 */ /* 0x000fca00078e0234 */
[----:B-1----:R-:W-:-:S05]  /*0ac0*/  IADD3 R18, R34, 0x58, RZ ;  /* 0x0000005822127810 */ /* 0x002fca0007ffe0ff */
[----:B------:R-:W-:-:S05]  /*0ad0*/  IMAD.HI.U32 R18, R18, 0x38e38e39, RZ ;  /* 0x38e38e3912127827 */ /* 0x000fca00078e00ff */
[----:B------:R-:W-:-:S05]  /*0ae0*/  SHF.R.U32.HI R19, RZ, 0x1, R18 ;  /* 0x00000001ff137819 */ /* 0x000fca0000011612 */
[----:B------:R-:W-:-:S04]  /*0af0*/  IMAD R19, R4, 0x60, R19 ;  /* 0x0000006004137824 */ /* 0x000fc800078e0213 */
[----:B------:R-:W-:-:S05]  /*0b00*/  IMAD.WIDE R18, R19, 0x4, R16 ;  /* 0x0000000413127825 */ /* 0x000fca00078e0210 */
[----:B------:R5:W5:Y:S01]  /*0b10*/  @!P5 LDG.E.EL R22, desc[UR6][R18.64] ;  /* 0x000000061216d981 */ /* 0x000b62000c2e1900 */
[----:B------:R-:W-:-:S04]  /*0b20*/  LOP3.LUT R52, R48, 0x30, R37, 0xfe, !PT ;  /* 0x0000003030347812 */ /* 0x000fc800078efe25 */
[C---:B------:R-:W-:Y:S01]  /*0b30*/  ISETP.LT.U32.AND P0, PT, R52.reuse, 0x360, PT ;  /* 0x000003603400780c */ /* 0x040fe20003f01070 */
[----:B------:R-:W-:-:S03]  /*0b40*/  IMAD.HI.U32 R52, R52, 0x38e38e39, RZ ;  /* 0x38e38e3934347827 */ /* 0x000fc600078e00ff */
[----:B------:R-:W-:Y:S02]  /*0b50*/  ISETP.LT.U32.AND.EX P1, PT, R40, RZ, !P5, P0 ;  /* 0x000000ff2800720c */ /* 0x000fe40006f21100 */
[----:B--2---:R-:W-:-:S05]  /*0b60*/  SEL R23, R23, RZ, P3 ;  /* 0x000000ff17177207 */ /* 0x004fca0001800000 */
[----:B---3--:R-:W-:Y:S01]  /*0b70*/  FADD R20, R23, 1 ;  /* 0x3f80000017147421 */ /* 0x008fe20000000000 */
[----:B------:R-:W-:-:S03]  /*0b80*/  IMAD.MOV.U32 R23, RZ, RZ, RZ ;  /* 0x000000ffff177224 */ /* 0x000fc600078e00ff */
[----:B----4-:R-:W-:Y:S02]  /*0b90*/  FMUL R20, R53, R20 ;  /* 0x0000001435147220 */ /* 0x010fe40000400000 */
[----:B------:R-:W1:Y:S02]  /*0ba0*/  LDS R53, [R14+0x2800] ;  /* 0x002800000e357984 */ /* 0x000e640000000800 */
[----:B------:R-:W-:Y:S01]  /*0bb0*/  @P3 FFMA R43, R20, R20, R43 ;  /* 0x00000014142b3223 */ /* 0x000fe2000000002b */
[----:B------:R-:W-:-:S04]  /*0bc0*/  VIADD R20, R34, 0x40 ;  /* 0x0000004022147836 */ /* 0x000fc80000000000 */
[----:B------:R-:W-:Y:S01]  /*0bd0*/  IMAD.HI.U32 R20, R20, 0x38e38e39, RZ ;  /* 0x38e38e3914147827 */ /* 0x000fe200078e00ff */
[----:B-----5:R-:W-:-:S04]  /*0be0*/  SEL R18, R35, RZ, P2 ;  /* 0x000000ff23127207 */ /* 0x020fc80001000000 */
[----:B------:R-:W-:Y:S01]  /*0bf0*/  SHF.R.U32.HI R21, RZ, 0x1, R20 ;  /* 0x00000001ff157819 */ /* 0x000fe20000011614 */
[----:B------:R-:W-:-:S04]  /*0c00*/  FADD R18, R18, 1 ;  /* 0x3f80000012127421 */ /* 0x000fc80000000000 */
[----:B------:R-:W-:-:S04]  /*0c10*/  IMAD R21, R4, 0x60, R21 ;  /* 0x0000006004157824 */ /* 0x000fc800078e0215 */
[----:B------:R-:W-:-:S05]  /*0c20*/  IMAD.WIDE R20, R21, 0x4, R16 ;  /* 0x0000000415147825 */ /* 0x000fca00078e0210 */
[----:B------:R2:W3:Y:S01]  /*0c30*/  @!P5 LDG.E.EL R23, desc[UR6][R20.64] ;  /* 0x000000061417d981 */ /* 0x0004e2000c2e1900 */
[----:B------:R-:W-:Y:S02]  /*0c40*/  IMAD.MOV.U32 R35, RZ, RZ, RZ ;  /* 0x000000ffff237224 */ /* 0x000fe400078e00ff */
[----:B-1----:R-:W-:Y:S01]  /*0c50*/  FMUL R53, R53, R18 ;  /* 0x0000001235357220 */ /* 0x002fe20000400000 */
[C---:B------:R-:W-:Y:S02]  /*0c60*/  VIADD R18, R34.reuse, 0x48 ;  /* 0x0000004822127836 */ /* 0x040fe40000000000 */
[----:B------:R-:W-:Y:S02]  /*0c70*/  VIADD R34, R34, 0x50 ;  /* 0x0000005022227836 */ /* 0x000fe40000000000 */
[----:B------:R-:W-:-:S04]  /*0c80*/  IMAD.HI.U32 R18, R18, 0x38e38e39, RZ ;  /* 0x38e38e3912127827 */ /* 0x000fc800078e00ff */
[----:B------:R-:W-:Y:S01]  /*0c90*/  IMAD.HI.U32 R34, R34, 0x38e38e39, RZ ;  /* 0x38e38e3922227827 */ /* 0x000fe200078e00ff */
[----:B------:R-:W-:-:S04]  /*0ca0*/  SHF.R.U32.HI R19, RZ, 0x1, R18 ;  /* 0x00000001ff137819 */ /* 0x000fc80000011612 */
[----:B--2---:R-:W-:Y:S01]  /*0cb0*/  SHF.R.U32.HI R21, RZ, 0x1, R34 ;  /* 0x00000001ff157819 */ /* 0x004fe20000011622 */
[----:B------:R-:W-:Y:S02]  /*0cc0*/  IMAD.MOV.U32 R34, RZ, RZ, RZ ;  /* 0x000000ffff227224 */ /* 0x000fe400078e00ff */
[C---:B------:R-:W-:Y:S02]  /*0cd0*/  IMAD R19, R4.reuse, 0x60, R19 ;  /* 0x0000006004137824 */ /* 0x040fe400078e0213 */
[----:B------:R-:W-:Y:S02]  /*0ce0*/  IMAD R21, R4, 0x60, R21 ;  /* 0x0000006004157824 */ /* 0x000fe400078e0215 */
[----:B------:R-:W-:-:S04]  /*0cf0*/  IMAD.WIDE R18, R19, 0x4, R16 ;  /* 0x0000000413127825 */ /* 0x000fc800078e0210 */
[----:B------:R-:W-:Y:S01]  /*0d00*/  IMAD.WIDE R20, R21, 0x4, R16 ;  /* 0x0000000415147825 */ /* 0x000fe200078e0210 */
[----:B------:R1:W2:Y:S04]  /*0d10*/  @!P5 LDG.E.EL R35, desc[UR6][R18.64] ;  /* 0x000000061223d981 */ /* 0x0002a8000c2e1900 */
[----:B------:R4:W5:Y:S01]  /*0d20*/  @!P5 LDG.E.EL R34, desc[UR6][R20.64] ;  /* 0x000000061422d981 */ /* 0x000962000c2e1900 */
[----:B------:R-:W-:Y:S01]  /*0d30*/  @P2 FFMA R44, R53, R53, R44 ;  /* 0x00000035352c2223 */ /* 0x000fe2000000002c */
[----:B-1----:R-:W-:Y:S01]  /*0d40*/  SHF.R.U32.HI R19, RZ, 0x1, R52 ;  /* 0x00000001ff137819 */ /* 0x002fe20000011634 */
[----:B------:R-:W-:Y:S01]  /*0d50*/  HFMA2.MMA R52, -RZ, RZ, 0, 0 ;  /* 0x00000000ff347435 */ /* 0x000fe200000001ff */
[----:B----4-:R-:W-:-:S03]  /*0d60*/  LOP3.LUT R21, R48, 0x38, R37, 0xfe, !PT ;  /* 0x0000003830157812 */ /* 0x010fc600078efe25 */
[----:B------:R-:W-:Y:S02]  /*0d70*/  IMAD R19, R4, 0x60, R19 ;  /* 0x0000006004137824 */ /* 0x000fe400078e0213 */
[C---:B------:R-:W-:Y:S01]  /*0d80*/  IMAD.HI.U32 R20, R21.reuse, 0x38e38e39, RZ ;  /* 0x38e38e3915147827 */ /* 0x040fe200078e00ff */
[----:B------:R-:W-:-:S03]  /*0d90*/  ISETP.LT.U32.AND P0, PT, R21, 0x360, PT ;  /* 0x000003601500780c */ /* 0x000fc60003f01070 */
[----:B------:R-:W-:Y:S01]  /*0da0*/  IMAD.WIDE R18, R19, 0x4, R16 ;  /* 0x0000000413127825 */ /* 0x000fe200078e0210 */
[----:B------:R-:W-:Y:S02]  /*0db0*/  SHF.R.U32.HI R21, RZ, 0x1, R20 ;  /* 0x00000001ff157819 */ /* 0x000fe40000011614 */
[----:B------:R-:W-:Y:S01]  /*0dc0*/  ISETP.LT.U32.AND.EX P0, PT, R40, RZ, !P5, P0 ;  /* 0x000000ff2800720c */ /* 0x000fe20006f01100 */
[----:B------:R-:W1:Y:S02]  /*0dd0*/  LDS R20, [R15+0x3000] ;  /* 0x003000000f147984 */ /* 0x000e640000000800 */
[----:B------:R-:W-:Y:S02]  /*0de0*/  IMAD R21, R4, 0x60, R21 ;  /* 0x0000006004157824 */ /* 0x000fe400078e0215 */
[----:B------:R4:W3:Y:S02]  /*0df0*/  @P1 LDG.E.EL R52, desc[UR6][R18.64] ;  /* 0x0000000612341981 */ /* 0x0008e4000c2e1900 */
[----:B------:R-:W-:-:S04]  /*0e00*/  IMAD.WIDE R16, R21, 0x4, R16 ;  /* 0x0000000415107825 */ /* 0x000fc800078e0210 */
[----:B------:R-:W-:Y:S01]  /*0e10*/  IMAD.MOV.U32 R21, RZ, RZ, RZ ;  /* 0x000000ffff157224 */ /* 0x000fe200078e00ff */
[----:B----4-:R-:W-:Y:S05]  /*0e20*/  LDS R18, [R10+0x800] ;  /* 0x000800000a127984 */ /* 0x010fea0000000800 */
[----:B------:R4:W5:Y:S01]  /*0e30*/  @P0 LDG.E.EL R21, desc[UR6][R16.64] ;  /* 0x0000000610150981 */ /* 0x000962000c2e1900 */
[----:B------:R-:W-:-:S03]  /*0e40*/  IADD3 R46, P2, R46, 0x100, RZ ;  /* 0x000001002e2e7810 */ /* 0x000fc60007f5e0ff */
[----:B------:R-:W1:Y:S02]  /*0e50*/  LDS R19, [R25+0x3800] ;  /* 0x0038000019137984 */ /* 0x000e640000000800 */
[----:B------:R-:W-:Y:S02]  /*0e60*/  IMAD.X R49, RZ, RZ, R49, P2 ;  /* 0x000000ffff317224 */ /* 0x000fe400010e0631 */
[----:B----4-:R-:W4:Y:S04]  /*0e70*/  LDS R17, [R11+0x1000] ;  /* 0x001000000b117984 */ /* 0x010f280000000800 */
[----:B------:R-:W1:Y:S01]  /*0e80*/  LDS R16, [R9] ;  /* 0x0000000009107984 */ /* 0x000e620000000800 */
[----:B--2---:R-:W-:Y:S02]  /*0e90*/  SEL R53, R35, RZ, !P5 ;  /* 0x000000ff23357207 */ /* 0x004fe40006800000 */
[----:B---3--:R-:W-:-:S05]  /*0ea0*/  SEL R52, R52, RZ, P1 ;  /* 0x000000ff34347207 */ /* 0x008fca0000800000 */
[----:B------:R-:W-:-:S04]  /*0eb0*/  FADD R35, R52, 1 ;  /* 0x3f80000034237421 */ /* 0x000fc80000000000 */
[----:B-1----:R-:W-:-:S04]  /*0ec0*/  FMUL R20, R20, R35 ;  /* 0x0000002314147220 */ /* 0x002fc80000400000 */
[----:B------:R-:W-:Y:S01]  /*0ed0*/  @P1 FFMA R51, R20, R20, R51 ;  /* 0x0000001414331223 */ /* 0x000fe20000000033 */
[----:B-----5:R-:W-:Y:S02]  /*0ee0*/  SEL R21, R21, RZ, P0 ;  /* 0x000000ff15157207 */ /* 0x020fe40000000000 */
[----:B------:R-:W-:Y:S02]  /*0ef0*/  SEL R20, R34, RZ, !P5 ;  /* 0x000000ff22147207 */ /* 0x000fe40006800000 */
[----:B------:R-:W-:Y:S01]  /*0f00*/  IADD3 R38, P1, R38, 0x100, RZ ;  /* 0x0000010026267810 */ /* 0x000fe20007f3e0ff */
[----:B------:R-:W-:Y:S01]  /*0f10*/  FADD R52, R21, 1 ;  /* 0x3f80000015347421 */ /* 0x000fe20000000000 */
[----:B------:R-:W-:Y:S01]  /*0f20*/  FADD R21, R53, 1 ;  /* 0x3f80000035157421 */ /* 0x000fe20000000000 */
[----:B------:R-:W-:Y:S02]  /*0f30*/  FADD R20, R20, 1 ;  /* 0x3f80000014147421 */ /* 0x000fe40000000000 */
[----:B0-----:R-:W-:Y:S01]  /*0f40*/  FMUL R52, R19, R52 ;  /* 0x0000003413347220 */ /* 0x001fe20000400000 */
[----:B------:R-:W-:Y:S01]  /*0f50*/  FMUL R54, R18, R21 ;  /* 0x0000001512367220 */ /* 0x000fe20000400000 */
[----:B------:R-:W-:Y:S01]  /*0f60*/  SEL R19, R22, RZ, !P5 ;  /* 0x000000ff16137207 */ /* 0x000fe20006800000 */
[----:B------:R-:W0:Y:S01]  /*0f70*/  LDS R18, [R12+0x1800] ;  /* 0x001800000c127984 */ /* 0x000e220000000800 */
[----:B------:R-:W-:Y:S01]  /*0f80*/  @P0 FFMA R45, R52, R52, R45 ;  /* 0x00000034342d0223 */ /* 0x000fe2000000002d */
[----:B------:R-:W-:Y:S01]  /*0f90*/  ISETP.GE.U32.AND P0, PT, R48, 0x320, PT ;  /* 0x000003203000780c */ /* 0x000fe20003f06070 */
[----:B----4-:R-:W-:Y:S01]  /*0fa0*/  FMUL R17, R17, R20 ;  /* 0x0000001411117220 */ /* 0x010fe20000400000 */
[----:B------:R-:W-:Y:S01]  /*0fb0*/  SEL R21, R23, RZ, !P5 ;  /* 0x000000ff17157207 */ /* 0x000fe20006800000 */
[----:B------:R-:W-:Y:S01]  /*0fc0*/  FADD R19, R19, 1 ;  /* 0x3f80000013137421 */ /* 0x000fe20000000000 */
[----:B------:R-:W-:Y:S01]  /*0fd0*/  ISETP.GE.U32.AND.EX P0, PT, R40, RZ, PT, P0 ;  /* 0x000000ff2800720c */ /* 0x000fe20003f06100 */
[----:B------:R-:W-:Y:S01]  /*0fe0*/  @!P5 FFMA R47, R54, R54, R47 ;  /* 0x00000036362fd223 */ /* 0x000fe2000000002f */
[----:B------:R-:W-:Y:S01]  /*0ff0*/  @!P5 FFMA R50, R17, R17, R50 ;  /* 0x000000111132d223 */ /* 0x000fe20000000032 */
[----:B------:R-:W-:Y:S01]  /*1000*/  FADD R21, R21, 1 ;  /* 0x3f80000015157421 */ /* 0x000fe20000000000 */
[----:B------:R-:W-:-:S02]  /*1010*/  IMAD.MOV.U32 R52, RZ, RZ, R48 ;  /* 0x000000ffff347224 */ /* 0x000fc400078e0030 */
[----:B------:R-:W-:Y:S02]  /*1020*/  IMAD.X R39, RZ, RZ, R39, P1 ;  /* 0x000000ffff277224 */ /* 0x000fe400008e0627 */
[----:B------:R-:W-:-:S04]  /*1030*/  FMUL R21, R16, R21 ;  /* 0x0000001510157220 */ /* 0x000fc80000400000 */
[----:B------:R-:W-:Y:S01]  /*1040*/  @!P5 FFMA R42, R21, R21, R42 ;  /* 0x00000015152ad223 */ /* 0x000fe2000000002a */
[----:B0-----:R-:W-:-:S04]  /*1050*/  FMUL R18, R18, R19 ;  /* 0x0000001312127220 */ /* 0x001fc80000400000 */
[----:B------:R-:W-:Y:S01]  /*1060*/  @!P5 FFMA R41, R18, R18, R41 ;  /* 0x000000121229d223 */ /* 0x000fe20000000029 */
[----:B------:R-:W-:Y:S06]  /*1070*/  @!P0 BRA `(.L_x_0) ;  /* 0xfffffff400ac8947 */ /* 0x000fec000383ffff */
[----:B------:R-:W0:Y:S01]  /*1080*/  S2R R18, SR_TID.X ;  /* 0x0000000000127919 */ /* 0x000e220000002100 */
[----:B------:R-:W1:Y:S01]  /*1090*/  S2UR UR4, SR_CgaCtaId ;  /* 0x00000000000479c3 */ /* 0x000e620000008800 */
[----:B------:R-:W-:Y:S01]  /*10a0*/  FADD R47, R42, R47 ;  /* 0x0000002f2a2f7221 */ /* 0x000fe20000000000 */
[----:B------:R-:W-:-:S06]  /*10b0*/  UMOV UR5, 0x400 ;  /* 0x0000040000057882 */ /* 0x000fcc0000000000 */
[----:B------:R-:W-:Y:S01]  /*10c0*/  BAR.SYNC.DEFER_BLOCKING 0x0 ;  /* 0x0000000000007b1d */ /* 0x000fe20000010000 */
[----:B------:R-:W-:-:S04]  /*10d0*/  FADD R50, R50, R47 ;  /* 0x0000002f32327221 */ /* 0x000fc80000000000 */
[----:B------:R-:W-:-:S04]  /*10e0*/  FADD R50, R41, R50 ;  /* 0x0000003229327221 */ /* 0x000fc80000000000 */
[----:B------:R-:W-:-:S04]  /*10f0*/  FADD R43, R43, R50 ;  /* 0x000000322b2b7221 */ /* 0x000fc80000000000 */
[----:B------:R-:W-:-:S04]  /*1100*/  FADD R44, R44, R43 ;  /* 0x0000002b2c2c7221 */ /* 0x000fc80000000000 */
[----:B------:R-:W-:Y:S01]  /*1110*/  FADD R44, R51, R44 ;  /* 0x0000002c332c7221 */ /* 0x000fe20000000000 */
[----:B-1----:R-:W-:-:S03]  /*1120*/  UPRMT UR4, UR4, 0x654, UR5 ;  /* 0x0000065404047896 */ /* 0x002fc60008000005 */
[----:B------:R-:W-:Y:S01]  /*1130*/  FADD R44, R45, R44 ;  /* 0x0000002c2d2c7221 */ /* 0x000fe20000000000 */
[----:B------:R-:W-:Y:S01]  /*1140*/  IMAD.MOV.U32 R45, RZ, RZ, -0x40 ;  /* 0xffffffc0ff2d7424 */ /* 0x000fe200078e00ff */
[----:B0-----:R-:W-:Y:S02]  /*1150*/  SHF.R.U32.HI R19, RZ, 0x6, R18 ;  /* 0x00000006ff137819 */ /* 0x001fe40000011612 */
[C---:B------:R-:W-:Y:S02]  /*1160*/  LOP3.LUT R20, R18.reuse, 0x3f, RZ, 0xc0, !PT ;  /* 0x0000003f12147812 */ /* 0x040fe400078ec0ff */
[----:B------:R-:W-:Y:S02]  /*1170*/  LOP3.LUT R19, R19, 0x7, RZ, 0xc0, !PT ;  /* 0x0000000713137812 */ /* 0x000fe400078ec0ff */
[----:B------:R-:W-:Y:S01]  /*1180*/  ISETP.GE.AND P0, PT, R18, 0x200, PT ;  /* 0x000002001200780c */ /* 0x000fe20003f06270 */
[----:B------:R-:W-:Y:S01]  /*1190*/  IMAD.SHL.U32 R20, R20, 0x20, RZ ;  /* 0x0000002014147824 */ /* 0x000fe200078e00ff */
[----:B------:R-:W-:-:S03]  /*11a0*/  SHF.L.U32 R34, R18, 0x2, RZ ;  /* 0x0000000212227819 */ /* 0x000fc600000006ff */
[----:B------:R-:W-:Y:S01]  /*11b0*/  IMAD R17, R19, 0x4, R20 ;  /* 0x0000000413117824 */ /* 0x000fe200078e0214 */
[----:B------:R-:W-:-:S04]  /*11c0*/  LOP3.LUT R43, R34, 0x7fc, RZ, 0xc0, !PT ;  /* 0x000007fc222b7812 */ /* 0x000fc800078ec0ff */
[----:B------:R0:W-:Y:S01]  /*11d0*/  STS [R17+UR4], R44 ;  /* 0x0000002c11007988 */ /* 0x0001e20008000804 */
[----:B------:R-:W-:Y:S01]  /*11e0*/  BAR.SYNC.DEFER_BLOCKING 0x0 ;  /* 0x0000000000007b1d */ /* 0x000fe20000010000 */
[----:B0-----:R-:W-:-:S05]  /*11f0*/  IMAD.MOV.U32 R44, RZ, RZ, -0x1 ;  /* 0xffffffffff2c7424 */ /* 0x001fca00078e00ff */
[----:B------:R-:W0:Y:S01]  /*1200*/  @!P0 LDS R16, [R34+UR4] ;  /* 0x0000000422108984 */ /* 0x000e220008000800 */
[----:B------:R-:W-:-:S04]  /*1210*/  LOP3.LUT P0, RZ, R18, 0x7, RZ, 0xc0, !PT ;  /* 0x0000000712ff7812 */ /* 0x000fc8000780c0ff */
[----:B------:R-:W-:Y:S01]  /*1220*/  ISETP.LT.AND P0, PT, R18, 0x200, !P0 ;  /* 0x000002001200780c */ /* 0x000fe20004701270 */
[----:B0-----:R-:W0:Y:S02]  /*1230*/  SHFL.BFLY PT, R21, R16, 0x4, 0x1f ;  /* 0x0c801f0010157f89 */ /* 0x001e2400000e0000 */
[----:B0-----:R-:W-:Y:S02]  /*1240*/  FADD R21, R16, R21 ;  /* 0x0000001510157221 */ /* 0x001fe40000000000 */
[----:B------:R-:W0:Y:S03]  /*1250*/  LDC.64 R16, c[0x0][0x210] ;  /* 0x00008400ff107b82 */ /* 0x000e260000000a00 */
[----:B------:R-:W1:Y:S02]  /*1260*/  SHFL.BFLY PT, R22, R21, 0x2, 0x1f ;  /* 0x0c401f0015167f89 */ /* 0x000e6400000e0000 */
[----:B-1----:R-:W-:Y:S01]  /*1270*/  FADD R22, R21, R22 ;  /* 0x0000001615167221 */ /* 0x002fe20000000000 */
[----:B------:R-:W-:-:S04]  /*1280*/  IMAD.SHL.U32 R21, R36, 0x40, RZ ;  /* 0x0000004024157824 */ /* 0x000fc800078e00ff */
[----:B------:R-:W1:Y:S01]  /*1290*/  SHFL.BFLY PT, R23, R22, 0x1, 0x1f ;  /* 0x0c201f0016177f89 */ /* 0x000e6200000e0000 */
[----:B------:R-:W-:-:S05]  /*12a0*/  LOP3.LUT R21, R21, 0x3f, R18, 0xf8, !PT ;  /* 0x0000003f15157812 */ /* 0x000fca00078ef812 */
[----:B0-----:R-:W-:Y:S01]  /*12b0*/  IMAD.WIDE R16, R21, 0x4, R16 ;  /* 0x0000000415107825 */ /* 0x001fe200078e0210 */
[----:B------:R-:W-:-:S04]  /*12c0*/  LOP3.LUT R21, R43, 0x800, RZ, 0xfc, !PT ;  /* 0x000008002b157812 */ /* 0x000fc800078efcff */
[----:B------:R-:W-:-:S04]  /*12d0*/  SHF.R.U32.HI R21, RZ, 0x2, R21 ;  /* 0x00000002ff157819 */ /* 0x000fc80000011615 */
[----:B------:R-:W-:Y:S01]  /*12e0*/  LOP3.LUT R21, R21, 0x3f0, RZ, 0xc0, !PT ;  /* 0x000003f015157812 */ /* 0x000fe200078ec0ff */
[----:B-1----:R-:W-:Y:S01]  /*12f0*/  FADD R23, R22, R23 ;  /* 0x0000001716177221 */ /* 0x002fe20000000000 */
[----:B------:R-:W-:-:S04]  /*1300*/  SHF.R.U32.HI R22, RZ, 0x4, R18 ;  /* 0x00000004ff167819 */ /* 0x000fc80000011612 */
[----:B------:R-:W-:Y:S01]  /*1310*/  @P0 STS [R34+UR4], R23 ;  /* 0x0000001722000988 */ /* 0x000fe20008000804 */
[----:B------:R-:W-:Y:S01]  /*1320*/  BAR.SYNC.DEFER_BLOCKING 0x0 ;  /* 0x0000000000007b1d */ /* 0x000fe20000010000 */
[----:B------:R-:W-:Y:S01]  /*1330*/  ISETP.EQ.AND P0, PT, R19, RZ, !P5 ;  /* 0x000000ff1300720c */ /* 0x000fe20006f02270 */
[----:B------:R-:W-:-:S05]  /*1340*/  IMAD.SHL.U32 R19, R18, 0x40, RZ ;  /* 0x0000004012137824 */ /* 0x000fca00078e00ff */
[----:B------:R-:W-:Y:S02]  /*1350*/  LOP3.LUT R18, R19, 0xfc0, RZ, 0xc0, !PT ;  /* 0x00000fc013127812 */ /* 0x000fe400078ec0ff */
[----:B------:R-:W-:Y:S02]  /*1360*/  SGXT.U32 R19, R22, 0x5 ;  /* 0x000000051613781a */ /* 0x000fe40000000000 */
[C---:B------:R-:W-:Y:S02]  /*1370*/  LOP3.LUT R41, R18.reuse, R37, RZ, 0xfc, !PT ;  /* 0x0000002512297212 */ /* 0x040fe400078efcff */
[----:B------:R-:W-:-:S05]  /*1380*/  LEA.HI R18, R18, UR4, RZ, 0x1e ;  /* 0x0000000412127c11 */ /* 0x000fca000f8ff0ff */
[----:B------:R-:W-:Y:S01]  /*1390*/  IMAD R41, R41, 0x4, R18 ;  /* 0x0000000429297824 */ /* 0x000fe200078e0212 */
[----:B------:R-:W0:Y:S02]  /*13a0*/  LDS R20, [R20+UR4] ;  /* 0x0000000414147984 */ /* 0x000e240008000800 */
[----:B0-----:R-:W-:Y:S01]  /*13b0*/  FADD R38, R20, 9.9999999392252902908e-09 ;  /* 0x322bcc7714267421 */ /* 0x001fe20000000000 */
[----:B------:R-:W-:-:S04]  /*13c0*/  SHF.R.U32.HI R20, RZ, 0x2, R34 ;  /* 0x00000002ff147819 */ /* 0x000fc80000011622 */
[----:B------:R-:W-:Y:S01]  /*13d0*/  LOP3.LUT R20, R20, 0x1f0, RZ, 0xc0, !PT ;  /* 0x000001f014147812 */ /* 0x000fe200078ec0ff */
[----:B------:R-:W0:Y:S01]  /*13e0*/  MUFU.RSQ R38, R38 ;  /* 0x0000002600267308 */ /* 0x000e220000001400 */
[----:B------:R-:W-:Y:S03]  /*13f0*/  BAR.SYNC.DEFER_BLOCKING 0x0 ;  /* 0x0000000000007b1d */ /* 0x000fe60000010000 */
[----:B------:R-:W-:-:S05]  /*1400*/  VIADD R20, R20, UR4 ;  /* 0x0000000414147c36 */ /* 0x000fca0008000000 */
[----:B------:R-:W-:Y:S01]  /*1410*/  LEA R42, R43, R20, 0x2 ;  /* 0x000000142b2a7211 */ /* 0x000fe200078e10ff */
[----:B0-----:R0:W-:Y:S02]  /*1420*/  @P0 STG.E desc[UR6][R16.64], R38 ;  /* 0x0000002610000986 */ /* 0x0011e4000c101906 */
[----:B0-----:R-:W-:Y:S02]  /*1430*/  VIADD R16, R21, UR4 ;  /* 0x0000000415107c36 */ /* 0x001fe40008000000 */
[----:B------:R-:W-:Y:S02]  /*1440*/  IMAD R17, R36, 0x40, R19 ;  /* 0x0000004024117824 */ /* 0x000fe400078e0213 */
[----:B------:R-:W-:Y:S02]  /*1450*/  IMAD R43, R43, 0x4, R16 ;  /* 0x000000042b2b7824 */ /* 0x000fe400078e0210 */
[----:B------:R-:W-:-:S07]  /*1460*/  IMAD R40, R17, 0x360, R28 ;  /* 0x0000036011287824 */ /* 0x000fce00078e021c */
.L_x_1:
[----:B------:R-:W-:Y:S02]  /*1470*/  IADD3 R39, P0, R45, 0x40, RZ ;  /* 0x000000402d277810 */ /* 0x000fe40007f1e0ff */
[----:B------:R-:W-:Y:S02]  /*1480*/  CS2R R18, SRZ ;  /* 0x0000000000127805 */ /* 0x000fe4000001ff00 */
[----:B------:R-:W-:Y:S02]  /*1490*/  CS2R R20, SRZ ;  /* 0x0000000000147805 */ /* 0x000fe4000001ff00 */
[----:B------:R-:W-:Y:S01]  /*14a0*/  IADD3 R16, P1, R28, R39, RZ ;  /* 0x000000271c107210 */ /* 0x000fe20007f3e0ff */
[----:B------:R-:W-:-:S03]  /*14b0*/  IMAD.X R44, RZ, RZ, R44, P0 ;  /* 0x000000ffff2c7224 */ /* 0x000fc600000e062c */
[----:B------:R-:W-:Y:S01]  /*14c0*/  ISETP.GE.U32.AND P0, PT, R16, 0x360, PT ;  /* 0x000003601000780c */ /* 0x000fe20003f06070 */
[----:B------:R-:W-:-:S05]  /*14d0*/  IMAD.X R16, RZ, RZ, R44, P1 ;  /* 0x000000ffff107224 */ /* 0x000fca00008e062c */
[----:B------:R-:W-:Y:S02]  /*14e0*/  ISETP.GE.U32.AND.EX P0, PT, R16, RZ, PT, P0 ;  /* 0x000000ff1000720c */ /* 0x000fe40003f06100 */
[----:B------:R-:W-:Y:S02]  /*14f0*/  CS2R R16, SRZ ;  /* 0x0000000000107805 */ /* 0x000fe4000001ff00 */
[----:B------:R-:W-:Y:S02]  /*1500*/  ISETP.LT.AND P6, PT, R0, 0x180, !P0 ;  /* 0x000001800000780c */ /* 0x000fe400047c1270 */
[----:B------:R-:W-:Y:S02]  /*1510*/  ISETP.LT.AND P0, PT, R2, 0x180, !P0 ;  /* 0x000001800200780c */ /* 0x000fe40004701270 */
[----:B------:R-:W-:-:S09]  /*1520*/  CS2R R22, SRZ ;  /* 0x0000000000167805 */ /* 0x000fd2000001ff00 */
[----:B------:R-:W-:Y:S01]  /*1530*/  @P6 IMAD.MOV.U32 R34, RZ, RZ, R26 ;  /* 0x000000ffff226224 */ /* 0x000fe200078e001a */
[----:B------:R-:W-:-:S05]  /*1540*/  @P6 MOV R35, R29 ;  /* 0x0000001d00236202 */ /* 0x000fca0000000f00 */
[----:B------:R0:W2:Y:S02]  /*1550*/  @P6 LDG.E.EL.128 R16, desc[UR6][R34.64] ;  /* 0x0000000622106981 */ /* 0x0000a4000c2e1d00 */
[----:B0-----:R-:W-:Y:S02]  /*1560*/  @P0 IMAD.MOV.U32 R34, RZ, RZ, R24 ;  /* 0x000000ffff220224 */ /* 0x001fe400078e0018 */
[----:B------:R-:W-:-:S05]  /*1570*/  @P0 IMAD.MOV.U32 R35, RZ, RZ, R27 ;  /* 0x000000ffff230224 */ /* 0x000fca00078e001b */
[----:B------:R-:W3:Y:S01]  /*1580*/  @P0 LDG.E.EL.128 R20, desc[UR6][R34.64] ;  /* 0x0000000622140981 */ /* 0x000ee2000c2e1d00 */
[----:B------:R-:W-:Y:S01]  /*1590*/  IADD3 R49, P3, R30, R39, RZ ;  /* 0x000000271e317210 */ /* 0x000fe20007f7e0ff */
[----:B------:R-:W-:Y:S01]  /*15a0*/  IMAD.IADD R47, R3, 0x1, R45 ;  /* 0x00000001032f7824 */ /* 0x000fe200078e022d */
[----:B------:R-:W-:Y:S02]  /*15b0*/  IADD3 R46, P4, R31, R39, RZ ;  /* 0x000000271f2e7210 */ /* 0x000fe40007f9e0ff */
[----:B------:R-:W-:Y:S01]  /*15c0*/  ISETP.LT.U32.AND P1, PT, R49, 0x360, PT ;  /* 0x000003603100780c */ /* 0x000fe20003f21070 */
[--C-:B------:R-:W-:Y:S01]  /*15d0*/  IMAD.X R37, RZ, RZ, R44.reuse, P3 ;  /* 0x000000ffff257224 */ /* 0x100fe200018e062c */
[----:B------:R-:W-:Y:S01]  /*15e0*/  ISETP.LT.U32.AND P2, PT, R46, 0x360, PT ;  /* 0x000003602e00780c */ /* 0x000fe20003f41070 */
[----:B------:R-:W-:-:S03]  /*15f0*/  IMAD.X R36, RZ, RZ, R44, P4 ;  /* 0x000000ffff247224 */ /* 0x000fc600020e062c */
[----:B------:R-:W-:Y:S02]  /*1600*/  ISETP.LT.U32.AND.EX P1, PT, R37, RZ, !P5, P1 ;  /* 0x000000ff2500720c */ /* 0x000fe40006f21110 */
[----:B------:R-:W-:Y:S02]  /*1610*/  ISETP.LT.U32.AND.EX P2, PT, R36, RZ, !P5, P2 ;  /* 0x000000ff2400720c */ /* 0x000fe40006f41120 */
[----:B------:R-:W0:Y:S01]  /*1620*/  LDC.64 R36, c[0x0][0x220] ;  /* 0x00008800ff247b82 */ /* 0x000e220000000a00 */
[----:B------:R-:W-:-:S07]  /*1630*/  IMAD.HI.U32 R46, R46, 0x38e38e39, RZ ;  /* 0x38e38e392e2e7827 */ /* 0x000fce00078e00ff */
[----:B------:R-:W-:Y:S01]  /*1640*/  BAR.SYNC.DEFER_BLOCKING 0x0 ;  /* 0x0000000000007b1d */ /* 0x000fe20000010000 */
[----:B--2---:R-:W-:Y:S01]  /*1650*/  SEL R50, R16, RZ, P6 ;  /* 0x000000ff10327207 */ /* 0x004fe20003000000 */
[----:B------:R-:W-:Y:S01]  /*1660*/  VIADD R16, R47, 0x40 ;  /* 0x000000402f107836 */ /* 0x000fe20000000000 */
[----:B------:R-:W-:Y:S01]  /*1670*/  SEL R51, R17, RZ, P6 ;  /* 0x000000ff11337207 */ /* 0x000fe20003000000 */
[----:B------:R-:W-:Y:S01]  /*1680*/  IMAD.HI.U32 R17, R49, 0x38e38e39, RZ ;  /* 0x38e38e3931117827 */ /* 0x000fe200078e00ff */
[----:B------:R-:W-:Y:S01]  /*1690*/  SEL R18, R18, RZ, P6 ;  /* 0x000000ff12127207 */ /* 0x000fe20003000000 */
[----:B------:R-:W-:Y:S01]  /*16a0*/  STS [R5], R50 ;  /* 0x0000003205007388 */ /* 0x000fe20000000800 */
[----:B------:R-:W-:Y:S01]  /*16b0*/  SEL R53, R19, RZ, P6 ;  /* 0x000000ff13357207 */ /* 0x000fe20003000000 */
[----:B------:R-:W-:Y:S01]  /*16c0*/  IMAD.HI.U32 R16, R16, 0x38e38e39, RZ ;  /* 0x38e38e3910107827 */ /* 0x000fe200078e00ff */
[----:B------:R-:W-:Y:S01]  /*16d0*/  SHF.R.U32.HI R17, RZ, 0x1, R17 ;  /* 0x00000001ff117819 */ /* 0x000fe20000011611 */
[----:B------:R-:W-:Y:S03]  /*16e0*/  STS [R6+0x100], R51 ;  /* 0x0001003306007388 */ /* 0x000fe60000000800 */
[----:B------:R-:W-:Y:S01]  /*16f0*/  SHF.R.U32.HI R19, RZ, 0x1, R16 ;  /* 0x00000001ff137819 */ /* 0x000fe20000011610 */
[----:B------:R1:W-:Y:S01]  /*1700*/  STS [R7+0x200], R18 ;  /* 0x0002001207007388 */ /* 0x0003e20000000800 */
[----:B------:R-:W-:Y:S01]  /*1710*/  IMAD R17, R4, 0x60, R17 ;  /* 0x0000006004117824 */ /* 0x000fe200078e0211 */
[----:B---3--:R-:W-:-:S02]  /*1720*/  SEL R34, R20, RZ, P0 ;  /* 0x000000ff14227207 */ /* 0x008fc40000000000 */
[----:B------:R-:W-:Y:S01]  /*1730*/  STS [R8+0x300], R53 ;  /* 0x0003003508007388 */ /* 0x000fe20000000800 */
[----:B------:R-:W-:Y:S01]  /*1740*/  SEL R21, R21, RZ, P0 ;  /* 0x000000ff15157207 */ /* 0x000fe20000000000 */
[----:B------:R-:W-:Y:S01]  /*1750*/  IMAD R19, R4, 0x60, R19 ;  /* 0x0000006004137824 */ /* 0x000fe200078e0213 */
[----:B------:R-:W-:Y:S01]  /*1760*/  SEL R48, R22, RZ, P0 ;  /* 0x000000ff16307207 */ /* 0x000fe20000000000 */
[----:B------:R-:W-:Y:S01]  /*1770*/  STS [R5+0x80], R34 ;  /* 0x0000802205007388 */ /* 0x000fe20000000800 */
[----:B------:R-:W-:Y:S02]  /*1780*/  SEL R35, R23, RZ, P0 ;  /* 0x000000ff17237207 */ /* 0x000fe40000000000 */
[----:B------:R-:W-:Y:S02]  /*1790*/  CS2R R22, SRZ ;  /* 0x0000000000167805 */ /* 0x000fe4000001ff00 */
[----:B------:R-:W-:Y:S01]  /*17a0*/  IADD3 R20, R47, 0x48, RZ ;  /* 0x000000482f147810 */ /* 0x000fe20007ffe0ff */
[----:B------:R2:W-:Y:S01]  /*17b0*/  STS [R6+0x180], R21 ;  /* 0x0001801506007388 */ /* 0x0005e20000000800 */
[----:B------:R-:W-:Y:S01]  /*17c0*/  IADD3 R49, P4, R32, R39, RZ ;  /* 0x0000002720317210 */ /* 0x000fe20007f9e0ff */
[----:B0-----:R-:W-:-:S02]  /*17d0*/  IMAD.WIDE R16, R17, 0x4, R36 ;  /* 0x0000000411107825 */ /* 0x001fc400078e0224 */
[----:B------:R0:W-:Y:S02]  /*17e0*/  STS [R7+0x280], R48 ;  /* 0x0002803007007388 */ /* 0x0001e40000000800 */
[----:B-1----:R-:W-:Y:S02]  /*17f0*/  IMAD.WIDE R18, R19, 0x4, R36 ;  /* 0x0000000413127825 */ /* 0x002fe400078e0224 */
[----:B------:R1:W-:Y:S01]  /*1800*/  STS [R8+0x380], R35 ;  /* 0x0003802308007388 */ /* 0x0003e20000000800 */
[----:B------:R-:W-:Y:S01]  /*1810*/  BAR.SYNC.DEFER_BLOCKING 0x0 ;  /* 0x0000000000007b1d */ /* 0x000fe20000010000 */
[----:B------:R-:W-:-:S04]  /*1820*/  IMAD.HI.U32 R20, R20, 0x38e38e39, RZ ;  /* 0x38e38e3914147827 */ /* 0x000fc800078e00ff */
[----:B--2---:R-:W-:Y:S01]  /*1830*/  VIADD R21, R47, 0x50 ;  /* 0x000000502f157836 */ /* 0x004fe20000000000 */
[----:B------:R-:W-:Y:S01]  /*1840*/  SHF.R.U32.HI R51, RZ, 0x1, R20 ;  /* 0x00000001ff337819 */ /* 0x000fe20000011614 */
[----:B------:R-:W-:Y:S02]  /*1850*/  IMAD.X R20, RZ, RZ, R44, P4 ;  /* 0x000000ffff147224 */ /* 0x000fe400020e062c */
[----:B------:R-:W-:Y:S01]  /*1860*/  IMAD.HI.U32 R21, R21, 0x38e38e39, RZ ;  /* 0x38e38e3915157827 */ /* 0x000fe200078e00ff */
[----:B------:R-:W-:-:S03]  /*1870*/  ISETP.LT.U32.AND P4, PT, R49, 0x360, PT ;  /* 0x000003603100780c */ /* 0x000fc60003f81070 */
[----:B------:R-:W-:Y:S01]  /*1880*/  VIADD R47, R47, 0x58 ;  /* 0x000000582f2f7836 */ /* 0x000fe20000000000 */
[----:B0-----:R-:W-:Y:S02]  /*1890*/  IADD3 R48, P3, R33, R39, RZ ;  /* 0x0000002721307210 */ /* 0x001fe40007f7e0ff */
[----:B------:R-:W-:Y:S01]  /*18a0*/  SHF.R.U32.HI R21, RZ, 0x1, R21 ;  /* 0x00000001ff157819 */ /* 0x000fe20000011615 */
[----:B------:R-:W-:Y:S01]  /*18b0*/  IMAD.HI.U32 R47, R47, 0x38e38e39, RZ ;  /* 0x38e38e392f2f7827 */ /* 0x000fe200078e00ff */
[----:B------:R-:W-:Y:S01]  /*18c0*/  ISETP.LT.U32.AND.EX P4, PT, R20, RZ, !P5, P4 ;  /* 0x000000ff1400720c */ /* 0x000fe20006f81140 */
[----:B------:R0:W2:Y:S02]  /*18d0*/  @P1 LDG.E.EL R22, desc[UR6][R16.64] ;  /* 0x0000000610161981 */ /* 0x0000a4000c2e1900 */
[----:B------:R-:W-:Y:S02]  /*18e0*/  IMAD.HI.U32 R20, R49, 0x38e38e39, RZ ;  /* 0x38e38e3931147827 */ /* 0x000fe400078e00ff */
[----:B------:R3:W4:Y:S01]  /*18f0*/  @!P5 LDG.E.EL R23, desc[UR6][R18.64] ;  /* 0x000000061217d981 */ /* 0x000722000c2e1900 */
[----:B-1----:R-:W-:Y:S01]  /*1900*/  CS2R R34, SRZ ;  /* 0x0000000000227805 */ /* 0x002fe2000001ff00 */
[----:B------:R-:W-:-:S02]  /*1910*/  IMAD.MOV.U32 R50, RZ, RZ, RZ ;  /* 0x000000ffff327224 */ /* 0x000fc400078e00ff */
[----:B------:R-:W-:Y:S01]  /*1920*/  LDS R55, [R11+0x1000] ;  /* 0x001000000b377984 */ /* 0x000fe20000000800 */
[----:B0-----:R-:W-:Y:S02]  /*1930*/  IMAD R17, R4, 0x60, R51 ;  /* 0x0000006004117824 */ /* 0x001fe400078e0233 */
[----:B------:R-:W-:Y:S01]  /*1940*/  IMAD.X R16, RZ, RZ, R44, P3 ;  /* 0x000000ffff107224 */ /* 0x000fe200018e062c */
[----:B------:R-:W-:Y:S01]  /*1950*/  ISETP.LT.U32.AND P3, PT, R48, 0x360, PT ;  /* 0x000003603000780c */ /* 0x000fe20003f61070 */
[----:B---3--:R-:W-:Y:S01]  /*1960*/  IMAD.WIDE R18, R17, 0x4, R36 ;  /* 0x0000000411127825 */ /* 0x008fe200078e0224 */
[----:B------:R-:W-:Y:S01]  /*1970*/  SHF.R.U32.HI R47, RZ, 0x1, R47 ;  /* 0x00000001ff2f7819 */ /* 0x000fe2000001162f */
[----:B------:R-:W-:Y:S01]  /*1980*/  LDS R54, [R10+0x800] ;  /* 0x000800000a367984 */ /* 0x000fe20000000800 */
[----:B------:R-:W-:Y:S01]  /*1990*/  SHF.R.U32.HI R51, RZ, 0x1, R20 ;  /* 0x00000001ff337819 */ /* 0x000fe20000011614 */
[----:B------:R-:W-:Y:S01]  /*19a0*/  IMAD R17, R4, 0x60, R21 ;  /* 0x0000006004117824 */ /* 0x000fe200078e0215 */
[----:B------:R-:W-:Y:S01]  /*19b0*/  ISETP.LT.U32.AND.EX P3, PT, R16, RZ, !P5, P3 ;  /* 0x000000ff1000720c */ /* 0x000fe20006f61130 */
[----:B------:R-:W-:Y:S01]  /*19c0*/  IMAD.HI.U32 R21, R48, 0x38e38e39, RZ ;  /* 0x38e38e3930157827 */ /* 0x000fe200078e00ff */
[----:B------:R-:W-:Y:S01]  /*19d0*/  SHF.R.U32.HI R49, RZ, 0x1, R46 ;  /* 0x00000001ff317819 */ /* 0x000fe2000001162e */
[----:B------:R0:W3:Y:S02]  /*19e0*/  @!P5 LDG.E.EL R34, desc[UR6][R18.64] ;  /* 0x000000061222d981 */ /* 0x0000e4000c2e1900 */
[----:B------:R-:W-:Y:S01]  /*19f0*/  IMAD.WIDE R16, R17, 0x4, R36 ;  /* 0x0000000411107825 */ /* 0x000fe200078e0224 */
[----:B------:R-:W-:Y:S01]  /*1a00*/  SHF.R.U32.HI R53, RZ, 0x1, R21 ;  /* 0x00000001ff357819 */ /* 0x000fe20000011615 */
[----:B------:R-:W-:Y:S02]  /*1a10*/  LDS R52, [R12+0x1800] ;  /* 0x001800000c347984 */ /* 0x000fe40000000800 */
[----:B------:R-:W-:-:S02]  /*1a20*/  IMAD R21, R4, 0x60, R47 ;  /* 0x0000006004157824 */ /* 0x000fc400078e022f */
[C---:B------:R-:W-:Y:S01]  /*1a30*/  IMAD R47, R4.reuse, 0x60, R51 ;  /* 0x00000060042f7824 */ /* 0x040fe200078e0233 */
[----:B------:R1:W5:Y:S01]  /*1a40*/  @!P5 LDG.E.EL R35, desc[UR6][R16.64] ;  /* 0x000000061023d981 */ /* 0x000362000c2e1900 */
[C---:B0-----:R-:W-:Y:S02]  /*1a50*/  IMAD R19, R4.reuse, 0x60, R49 ;  /* 0x0000006004137824 */ /* 0x041fe400078e0231 */
[----:B------:R-:W-:Y:S01]  /*1a60*/  IMAD R49, R4, 0x60, R53 ;  /* 0x0000006004317824 */ /* 0x000fe200078e0235 */
[----:B------:R-:W-:Y:S01]  /*1a70*/  LDS R51, [R13+0x2000] ;  /* 0x002000000d337984 */ /* 0x000fe20000000800 */
[----:B------:R-:W-:-:S03]  /*1a80*/  IMAD.WIDE R20, R21, 0x4, R36 ;  /* 0x0000000415147825 */ /* 0x000fc600078e0224 */
[----:B------:R-:W0:Y:S01]  /*1a90*/  LDS R53, [R9] ;  /* 0x0000000009357984 */ /* 0x000e220000000800 */
[----:B------:R-:W-:-:S04]  /*1aa0*/  IMAD.WIDE R18, R19, 0x4, R36 ;  /* 0x0000000413127825 */ /* 0x000fc800078e0224 */
[--C-:B-1----:R-:W-:Y:S02]  /*1ab0*/  IMAD.WIDE R16, R47, 0x4, R36.reuse ;  /* 0x000000042f107825 */ /* 0x102fe400078e0224 */
[----:B------:R-:W-:Y:S02]  /*1ac0*/  LDS R47, [R14+0x2800] ;  /* 0x002800000e2f7984 */ /* 0x000fe40000000800 */
[----:B------:R-:W-:Y:S01]  /*1ad0*/  IMAD.WIDE R36, R49, 0x4, R36 ;  /* 0x0000000431247825 */ /* 0x000fe200078e0224 */
[----:B------:R-:W-:Y:S01]  /*1ae0*/  CS2R R48, SRZ ;  /* 0x0000000000307805 */ /* 0x000fe2000001ff00 */
[----:B------:R-:W3:Y:S02]  /*1af0*/  @P4 LDG.E.EL R50, desc[UR6][R16.64] ;  /* 0x0000000610324981 */ /* 0x000ee4000c2e1900 */
[----:B------:R-:W-:-:S03]  /*1b00*/  IMAD.MOV.U32 R46, RZ, RZ, RZ ;  /* 0x000000ffff2e7224 */ /* 0x000fc600078e00ff */
[----:B------:R-:W3:Y:S04]  /*1b10*/  @P2 LDG.E.EL R49, desc[UR6][R18.64] ;  /* 0x0000000612312981 */ /* 0x000ee8000c2e1900 */
[----:B------:R1:W3:Y:S04]  /*1b20*/  @!P5 LDG.E.EL R46, desc[UR6][R20.64] ;  /* 0x00000006142ed981 */ /* 0x0002e8000c2e1900 */
[----:B------:R-:W3:Y:S04]  /*1b30*/  @P3 LDG.E.EL R48, desc[UR6][R36.64] ;  /* 0x0000000624303981 */ /* 0x000ee8000c2e1900 */
[----:B-1----:R-:W1:Y:S04]  /*1b40*/  LDS R21, [R15+0x3000] ;  /* 0x003000000f157984 */ /* 0x002e680000000800 */
[----:B------:R-:W0:Y:S01]  /*1b50*/  LDS R20, [R25+0x3800] ;  /* 0x0038000019147984 */ /* 0x000e220000000800 */
[----:B------:R-:W-:Y:S01]  /*1b60*/  IADD3 R45, R40, R45, RZ ;  /* 0x0000002d282d7210 */ /* 0x000fe20007ffe0ff */
[----:B------:R-:W-:Y:S01]  /*1b70*/  BAR.SYNC.DEFER_BLOCKING 0x0 ;  /* 0x0000000000007b1d */ /* 0x000fe20000010000 */
[----:B----4-:R-:W-:-:S05]  /*1b80*/  SEL R23, R23, RZ, !P5 ;  /* 0x000000ff17177207 */ /* 0x010fca0006800000 */
[----:B------:R-:W-:-:S04]  /*1b90*/  FADD R16, R23, 1 ;  /* 0x3f80000017107421 */ /* 0x000fc80000000000 */
[----:B0-----:R-:W-:Y:S01]  /*1ba0*/  FMUL R17, R53, R16 ;  /* 0x0000001035117220 */ /* 0x001fe20000400000 */
[----:B--2---:R-:W-:Y:S02]  /*1bb0*/  SEL R16, R22, RZ, P1 ;  /* 0x000000ff16107207 */ /* 0x004fe40000800000 */
[----:B-----5:R-:W-:-:S05]  /*1bc0*/  SEL R18, R35, RZ, !P5 ;  /* 0x000000ff23127207 */ /* 0x020fca0006800000 */
[----:B------:R-:W-:Y:S01]  /*1bd0*/  FADD R18, R18, 1 ;  /* 0x3f80000012127421 */ /* 0x000fe20000000000 */
[----:B---3--:R-:W-:-:S03]  /*1be0*/  SEL R19, R34, RZ, !P5 ;  /* 0x000000ff22137207 */ /* 0x008fc60006800000 */
[----:B------:R-:W-:Y:S01]  /*1bf0*/  FMUL R23, R55, R18 ;  /* 0x0000001237177220 */ /* 0x000fe20000400000 */
[----:B------:R-:W-:Y:S02]  /*1c00*/  SEL R22, R50, RZ, P4 ;  /* 0x000000ff32167207 */ /* 0x000fe40002000000 */
[----:B------:R-:W-:-:S03]  /*1c10*/  SEL R18, R49, RZ, P2 ;  /* 0x000000ff31127207 */ /* 0x000fc60001000000 */
[----:B------:R-:W-:Y:S01]  /*1c20*/  FADD R22, R22, 1 ;  /* 0x3f80000016167421 */ /* 0x000fe20000000000 */
[----:B------:R-:W-:Y:S02]  /*1c30*/  SEL R35, R46, RZ, !P5 ;  /* 0x000000ff2e237207 */ /* 0x000fe40006800000 */
[----:B------:R-:W-:Y:S01]  /*1c40*/  SEL R48, R48, RZ, P3 ;  /* 0x000000ff30307207 */ /* 0x000fe20001800000 */
[----:B-1----:R-:W-:Y:S01]  /*1c50*/  FMUL R37, R21, R22 ;  /* 0x0000001615257220 */ /* 0x002fe20000400000 */
[----:B------:R-:W-:Y:S01]  /*1c60*/  FADD R19, R19, 1 ;  /* 0x3f80000013137421 */ /* 0x000fe20000000000 */
[----:B------:R-:W-:Y:S01]  /*1c70*/  FADD R35, R35, 1 ;  /* 0x3f80000023237421 */ /* 0x000fe20000000000 */
[----:B------:R-:W-:Y:S01]  /*1c80*/  FADD R16, R16, 1 ;  /* 0x3f80000010107421 */ /* 0x000fe20000000000 */
[----:B------:R-:W-:Y:S01]  /*1c90*/  FADD R18, R18, 1 ;  /* 0x3f80000012127421 */ /* 0x000fe20000000000 */
[----:B------:R-:W-:Y:S01]  /*1ca0*/  FADD R21, R48, 1 ;  /* 0x3f80000030157421 */ /* 0x000fe20000000000 */
[----:B------:R-:W-:Y:S01]  /*1cb0*/  FMUL R19, R54, R19 ;  /* 0x0000001336137220 */ /* 0x000fe20000400000 */
[----:B------:R-:W-:Y:S01]  /*1cc0*/  FMUL R35, R52, R35 ;  /* 0x0000002334237220 */ /* 0x000fe20000400000 */
[----:B------:R-:W-:Y:S01]  /*1cd0*/  FMUL R51, R51, R16 ;  /* 0x0000001033337220 */ /* 0x000fe20000400000 */
[----:B------:R-:W-:Y:S01]  /*1ce0*/  FMUL R47, R47, R18 ;  /* 0x000000122f2f7220 */ /* 0x000fe20000400000 */
[----:B------:R-:W-:Y:S01]  /*1cf0*/  FMUL R21, R20, R21 ;  /* 0x0000001514157220 */ /* 0x000fe20000400000 */
[C---:B------:R-:W-:Y:S01]  /*1d00*/  FMUL R16, R38.reuse, R17 ;  /* 0x0000001126107220 */ /* 0x040fe20000400000 */
[C---:B------:R-:W-:Y:S01]  /*1d10*/  FMUL R18, R38.reuse, R19 ;  /* 0x0000001326127220 */ /* 0x040fe20000400000 */
[C---:B------:R-:W-:Y:S01]  /*1d20*/  FMUL R22, R38.reuse, R23 ;  /* 0x0000001726167220 */ /* 0x040fe20000400000 */
[C---:B------:R-:W-:Y:S01]  /*1d30*/  FMUL R36, R38.reuse, R35 ;  /* 0x0000002326247220 */ /* 0x040fe20000400000 */
[C---:B------:R-:W-:Y:S01]  /*1d40*/  FMUL R46, R38.reuse, R51 ;  /* 0x00000033262e7220 */ /* 0x040fe20000400000 */
[C---:B------:R-:W-:Y:S01]  /*1d50*/  FMUL R48, R38.reuse, R47 ;  /* 0x0000002f26307220 */ /* 0x040fe20000400000 */
[C---:B------:R-:W-:Y:S01]  /*1d60*/  FMUL R50, R38.reuse, R37 ;  /* 0x0000002526327220 */ /* 0x040fe20000400000 */
[----:B------:R-:W-:Y:S01]  /*1d70*/  FMUL R52, R38, R21 ;  /* 0x0000001526347220 */ /* 0x000fe20000400000 */
[----:B------:R-:W-:Y:S01]  /*1d80*/  STS [R41], R16 ;  /* 0x0000001029007388 */ /* 0x000fe20000000800 */
[----:B------:R-:W0:Y:S03]  /*1d90*/  LDC.64 R34, c[0x0][0x228] ;  /* 0x00008a00ff227b82 */ /* 0x000e260000000a00 */
[----:B------:R-:W-:Y:S04]  /*1da0*/  STS [R41+0x20], R18 ;  /* 0x0000201229007388 */ /* 0x000fe80000000800 */
[----:B------:R-:W-:Y:S04]  /*1db0*/  STS [R41+0x40], R22 ;  /* 0x0000401629007388 */ /* 0x000fe80000000800 */
[----:B------:R0:W-:Y:S04]  /*1dc0*/  STS [R41+0x60], R36 ;  /* 0x0000602429007388 */ /* 0x0001e80000000800 */
[----:B------:R-:W-:Y:S04]  /*1dd0*/  STS [R41+0x80], R46 ;  /* 0x0000802e29007388 */ /* 0x000fe80000000800 */
[----:B------:R-:W-:Y:S04]  /*1de0*/  STS [R41+0xa0], R48 ;  /* 0x0000a03029007388 */ /* 0x000fe80000000800 */
[----:B------:R-:W-:Y:S04]  /*1df0*/  STS [R41+0xc0], R50 ;  /* 0x0000c03229007388 */ /* 0x000fe80000000800 */
[----:B------:R-:W-:Y:S01]  /*1e00*/  STS [R41+0xe0], R52 ;  /* 0x0000e03429007388 */ /* 0x000fe20000000800 */
[----:B------:R-:W-:Y:S06]  /*1e10*/  BAR.SYNC.DEFER_BLOCKING 0x0 ;  /* 0x0000000000007b1d */ /* 0x000fec0000010000 */
[----:B------:R-:W1:Y:S04]  /*1e20*/  LDS.128 R16, [R42] ;  /* 0x000000002a107984 */ /* 0x000e680000000c00 */
[----:B------:R-:W2:Y:S01]  /*1e30*/  LDS.128 R20, [R43+0x2000] ;  /* 0x002000002b147984 */ /* 0x000ea20000000c00 */
[----:B------:R-:W-:-:S02]  /*1e40*/  VIADD R37, R45, 0x40 ;  /* 0x000000402d257836 */ /* 0x000fc40000000000 */
[----:B------:R-:W-:Y:S02]  /*1e50*/  VIADD R45, R45, 0x6c40 ;  /* 0x00006c402d2d7836 */ /* 0x000fe40000000000 */
[----:B0-----:R-:W-:-:S04]  /*1e60*/  IMAD.WIDE R36, R37, 0x4, R34 ;  /* 0x0000000425247825 */ /* 0x001fc800078e0222 */
[----:B------:R-:W-:Y:S01]  /*1e70*/  IMAD.WIDE R34, R45, 0x4, R34 ;  /* 0x000000042d227825 */ /* 0x000fe200078e0222 */
[----:B------:R-:W-:Y:S02]  /*1e80*/  IADD3 R24, P1, R24, 0x100, RZ ;  /* 0x0000010018187810 */ /* 0x000fe40007f3e0ff */
[----:B------:R-:W-:Y:S01]  /*1e90*/  IADD3 R26, P2, R26, 0x100, RZ ;  /* 0x000001001a1a7810 */ /* 0x000fe20007f5e0ff */
[----:B------:R-:W-:Y:S02]  /*1ea0*/  IMAD.MOV.U32 R45, RZ, RZ, R39 ;  /* 0x000000ffff2d7224 */ /* 0x000fe400078e0027 */
[----:B------:R-:W-:Y:S01]  /*1eb0*/  IMAD.X R27, RZ, RZ, R27, P1 ;  /* 0x000000ffff1b7224 */ /* 0x000fe200008e061b */
[----:B-1----:R0:W-:Y:S04]  /*1ec0*/  @P6 STG.E.128 desc[UR6][R36.64], R16 ;  /* 0x0000001024006986 */ /* 0x0021e8000c101d06 */
[----:B--2---:R0:W-:Y:S01]  /*1ed0*/  @P0 STG.E.128 desc[UR6][R34.64], R20 ;  /* 0x0000001422000986 */ /* 0x0041e2000c101d06 */
[----:B------:R-:W-:-:S04]  /*1ee0*/  ISETP.GE.U32.AND P0, PT, R39, 0x320, PT ;  /* 0x000003202700780c */ /* 0x000fc80003f06070 */
[----:B------:R-:W-:Y:S01]  /*1ef0*/  ISETP.GE.U32.AND.EX P0, PT, R44, RZ, PT, P0 ;  /* 0x000000ff2c00720c */ /* 0x000fe20003f06100 */
[----:B------:R-:W-:-:S12]  /*1f00*/  IMAD.X R29, RZ, RZ, R29, P2 ;  /* 0x000000ffff1d7224 */ /* 0x000fd800010e061d */
[----:B0-----:R-:W-:Y:S05]  /*1f10*/  @!P0 BRA `(.L_x_1) ;  /* 0xfffffff400548947 */ /* 0x001fea000383ffff */
[----:B------:R-:W-:Y:S05]  /*1f20*/  EXIT ;  /* 0x000000000000794d */ /* 0x000fea0003800000 */
.L_x_2:
[----:B------:R-:W-:-:S00]  /*1f30*/  BRA `(.L_x_2) ;  /* 0xfffffffc00fc7947 */ /* 0x000fc0000383ffff */
[----:B------:R-:W-:-:S00]  /*1f40*/  NOP ;  /* 0x0000000000007918 */ /* 0x000fc00000000000 */
        /* <DEDUP_REMOVED lines=11> */
.L_x_3:


//--------------------- .nv.global.init           --------------------------
	.section	.nv.global.init,"aw",@progbits
.nv.global.init:
	.type		_$_str,@object
	.size		_$_str,(.L_0 - _$_str)
_$_str:
        /*0000*/ 	.byte	0x5f, 0x5f, 0x43, 0x55, 0x44, 0x41, 0x5f, 0x46, 0x54, 0x5a, 0x00
.L_0:


//--------------------- .nv.shared.triton_red_fused_add_mul_pow_rsqrt_sum_0 --------------------------
	.section	.nv.shared.triton_red_fused_add_mul_pow_rsqrt_sum_0,"aw",@nobits
	.sectionflags	@""
	.align	16
	.zero		1024


//--------------------- .nv.constant0.triton_red_fused_add_mul_pow_rsqrt_sum_0 --------------------------
	.section	.nv.constant0.triton_red_fused_add_mul_pow_rsqrt_sum_0,"a",@progbits
	.sectionflags	@""
	.align	4
.nv.constant0.triton_red_fused_add_mul_pow_rsqrt_sum_0:
	.zero		568
